	.headerflags	@"EF_CUDA_TEXMODE_UNIFIED EF_CUDA_64BIT_ADDRESS EF_CUDA_ACCELERATORS EF_CUDA_SM90 EF_CUDA_VIRTUAL_SM(EF_CUDA_SM90)"
	.elftype	@"ET_EXEC"


//--------------------- .nv.info                  --------------------------
	.section	.nv.info,"",@"SHT_CUDA_INFO"
	.align	4


	//----- nvinfo : EIATTR_REGCOUNT
	.align		4
        /*0000*/ 	.byte	0x04, 0x2f
        /*0002*/ 	.short	(.L_1 - .L_0)
	.align		4
.L_0:
        /*0004*/ 	.word	index@(chunk_scaled_dot_kkt_fwd_kernel)
        /*0008*/ 	.word	0x00000084


	//----- nvinfo : EIATTR_FRAME_SIZE
	.align		4
.L_1:
        /*000c*/ 	.byte	0x04, 0x11
        /*000e*/ 	.short	(.L_3 - .L_2)
	.align		4
.L_2:
        /*0010*/ 	.word	index@(chunk_scaled_dot_kkt_fwd_kernel)
        /*0014*/ 	.word	0x00000000


	//----- nvinfo : EIATTR_MIN_STACK_SIZE
	.align		4
.L_3:
        /*0018*/ 	.byte	0x04, 0x12
        /*001a*/ 	.short	(.L_5 - .L_4)
	.align		4
.L_4:
        /*001c*/ 	.word	index@(chunk_scaled_dot_kkt_fwd_kernel)
        /*0020*/ 	.word	0x00000000
.L_5:


//--------------------- .nv.info.chunk_scaled_dot_kkt_fwd_kernel --------------------------
	.section	.nv.info.chunk_scaled_dot_kkt_fwd_kernel,"",@"SHT_CUDA_INFO"
	.sectionflags	@""
	.align	4


	//----- nvinfo : EIATTR_CUDA_API_VERSION
	.align		4
        /*0000*/ 	.byte	0x04, 0x37
        /*0002*/ 	.short	(.L_7 - .L_6)
.L_6:
        /*0004*/ 	.word	0x00000080


	//----- nvinfo : EIATTR_KPARAM_INFO
	.align		4
.L_7:
        /*0008*/ 	.byte	0x04, 0x17
        /*000a*/ 	.short	(.L_9 - .L_8)
.L_8:
        /*000c*/ 	.word	0x00000000
        /*0010*/ 	.short	0x0005
        /*0012*/ 	.short	0x0028
        /*0014*/ 	.byte	0x00, 0xf4, 0x21, 0x00


	//----- nvinfo : EIATTR_KPARAM_INFO
	.align		4
.L_9:
        /*0018*/ 	.byte	0x04, 0x17
        /*001a*/ 	.short	(.L_11 - .L_10)
.L_10:
        /*001c*/ 	.word	0x00000000
        /*0020*/ 	.short	0x0004
        /*0022*/ 	.short	0x0020
        /*0024*/ 	.byte	0x00, 0xf0, 0x11, 0x00


	//----- nvinfo : EIATTR_KPARAM_INFO
	.align		4
.L_11:
        /*0028*/ 	.byte	0x04, 0x17
        /*002a*/ 	.short	(.L_13 - .L_12)
.L_12:
        /*002c*/ 	.word	0x00000000
        /*0030*/ 	.short	0x0003
        /*0032*/ 	.short	0x0018
        /*0034*/ 	.byte	0x00, 0xf4, 0x21, 0x00


	//----- nvinfo : EIATTR_KPARAM_INFO
	.align		4
.L_13:
        /*0038*/ 	.byte	0x04, 0x17
        /*003a*/ 	.short	(.L_15 - .L_14)
.L_14:
        /*003c*/ 	.word	0x00000000
        /*0040*/ 	.short	0x0002
        /*0042*/ 	.short	0x0010
        /*0044*/ 	.byte	0x00, 0xf4, 0x21, 0x00


	//----- nvinfo : EIATTR_KPARAM_INFO
	.align		4
.L_15:
        /*0048*/ 	.byte	0x04, 0x17
        /*004a*/ 	.short	(.L_17 - .L_16)
.L_16:
        /*004c*/ 	.word	0x00000000
        /*0050*/ 	.short	0x0001
        /*0052*/ 	.short	0x0008
        /*0054*/ 	.byte	0x00, 0xf4, 0x21, 0x00


	//----- nvinfo : EIATTR_KPARAM_INFO
	.align		4
.L_17:
        /*0058*/ 	.byte	0x04, 0x17
        /*005a*/ 	.short	(.L_19 - .L_18)
.L_18:
        /*005c*/ 	.word	0x00000000
        /*0060*/ 	.short	0x0000
        /*0062*/ 	.short	0x0000
        /*0064*/ 	.byte	0x00, 0xf4, 0x21, 0x00


	//----- nvinfo : EIATTR_SPARSE_MMA_MASK
	.align		4
.L_19:
        /*0068*/ 	.byte	0x03, 0x50
        /*006a*/ 	.short	0x0000


	//----- nvinfo : EIATTR_MAXREG_COUNT
	.align		4
        /*006c*/ 	.byte	0x03, 0x1b
        /*006e*/ 	.short	0x00ff


	//----- nvinfo : EIATTR_EXIT_INSTR_OFFSETS
	.align		4
        /*0070*/ 	.byte	0x04, 0x1c
        /*0072*/ 	.short	(.L_21 - .L_20)


	//   ....[0]....
.L_20:
        /*0074*/ 	.word	0x00004370


	//   ....[1]....
        /*0078*/ 	.word	0x000043c0


	//----- nvinfo : EIATTR_REQNTID
	.align		4
.L_21:
        /*007c*/ 	.byte	0x04, 0x10
        /*007e*/ 	.short	(.L_23 - .L_22)
.L_22:
        /*0080*/ 	.word	0x00000040
        /*0084*/ 	.word	0x00000001
        /*0088*/ 	.word	0x00000001


	//----- nvinfo : EIATTR_CBANK_PARAM_SIZE
	.align		4
.L_23:
        /*008c*/ 	.byte	0x03, 0x19
        /*008e*/ 	.short	0x0030


	//----- nvinfo : EIATTR_PARAM_CBANK
	.align		4
        /*0090*/ 	.byte	0x04, 0x0a
        /*0092*/ 	.short	(.L_25 - .L_24)
	.align		4
.L_24:
        /*0094*/ 	.word	index@(.nv.constant0.chunk_scaled_dot_kkt_fwd_kernel)
        /*0098*/ 	.short	0x0210
        /*009a*/ 	.short	0x0030


	//----- nvinfo : EIATTR_SW_WAR
	.align		4
.L_25:
        /*009c*/ 	.byte	0x04, 0x36
        /*009e*/ 	.short	(.L_27 - .L_26)
.L_26:
        /*00a0*/ 	.word	0x00000008
.L_27:


//--------------------- .nv.callgraph             --------------------------
	.section	.nv.callgraph,"",@"SHT_CUDA_CALLGRAPH"
	.align	4
	.sectionentsize	8
	.align		4
        /*0000*/ 	.word	0x00000000
	.align		4
        /*0004*/ 	.word	0xffffffff
	.align		4
        /*0008*/ 	.word	0x00000000
	.align		4
        /*000c*/ 	.word	0xfffffffe
	.align		4
        /*0010*/ 	.word	0x00000000
	.align		4
        /*0014*/ 	.word	0xfffffffd
	.align		4
        /*0018*/ 	.word	0x00000000
	.align		4
        /*001c*/ 	.word	0xfffffffc


//--------------------- .text.chunk_scaled_dot_kkt_fwd_kernel --------------------------
	.section	.text.chunk_scaled_dot_kkt_fwd_kernel,"ax",@progbits
	.sectionflags	@"SHF_BARRIERS=1"
	.align	128
        .global         chunk_scaled_dot_kkt_fwd_kernel
        .type           chunk_scaled_dot_kkt_fwd_kernel,@function
        .size           chunk_scaled_dot_kkt_fwd_kernel,(.L_x_2 - chunk_scaled_dot_kkt_fwd_kernel)
        .other          chunk_scaled_dot_kkt_fwd_kernel,@"STO_CUDA_ENTRY STV_DEFAULT"
chunk_scaled_dot_kkt_fwd_kernel:
.text.chunk_scaled_dot_kkt_fwd_kernel:
[----:B------:R-:W1:Y:S01]  /*0000*/  LDC R1, c[0x0][0x28] ;  /* 0x00000a00ff017b82 */ /* 0x000e620000000800 */
[----:B------:R-:W2:Y:S07]  /*0010*/  S2R R9, SR_CTAID.Y ;  /* 0x0000000000097919 */ /* 0x000eae0000002600 */
[----:B------:R-:W3:Y:S01]  /*0020*/  LDC R0, c[0x0][0x230] ;  /* 0x00008c00ff007b82 */ /* 0x000ee20000000800 */
[----:B------:R-:W-:Y:S01]  /*0030*/  UMOV UR4, 0x400 ;  /* 0x0000040000047882 */ /* 0x000fe20000000000 */
[----:B------:R-:W-:Y:S01]  /*0040*/  ULDC.64 UR10, c[0x0][0x208] ;  /* 0x00008200000a7ab9 */ /* 0x000fe20000000a00 */
[----:B------:R-:W4:Y:S01]  /*0050*/  S2R R2, SR_TID.X ;  /* 0x0000000000027919 */ /* 0x000f220000002100 */
[----:B------:R-:W-:Y:S01]  /*0060*/  PRMT R107, RZ, 0x7610, R107 ;  /* 0x00007610ff6b7816 */ /* 0x000fe2000000006b */
[----:B------:R-:W1:Y:S03]  /*0070*/  S2R R110, SR_CTAID.X ;  /* 0x00000000006e7919 */ /* 0x000e660000002500 */
[----:B------:R-:W1:Y:S08]  /*0080*/  LDC.64 R4, c[0x0][0x220] ;  /* 0x00008800ff047b82 */ /* 0x000e700000000a00 */
[----:B------:R-:W1:Y:S08]  /*0090*/  LDC.64 R6, c[0x0][0x210] ;  /* 0x00008400ff067b82 */ /* 0x000e700000000a00 */
[----:B------:R-:W1:Y:S01]  /*00a0*/  S2UR UR6, SR_CgaCtaId ;  /* 0x00000000000679c3 */ /* 0x000e620000008800 */
[----:B--2---:R-:W-:-:S02]  /*00b0*/  LOP3.LUT R3, R9, 0xffe0, RZ, 0xc0, !PT ;  /* 0x0000ffe009037812 */ /* 0x004fc400078ec0ff */
[----:B------:R-:W-:Y:S01]  /*00c0*/  LOP3.LUT R111, R9, 0x1f, RZ, 0xc0, !PT ;  /* 0x0000001f096f7812 */ /* 0x000fe200078ec0ff */
[----:B----4-:R-:W-:Y:S02]  /*00d0*/  IMAD.SHL.U32 R109, R2, 0x8, RZ ;  /* 0x00000008026d7824 */ /* 0x010fe400078e00ff */
[----:B---3--:R-:W-:Y:S01]  /*00e0*/  IMAD R108, R3, R0, RZ ;  /* 0x00000000036c7224 */ /* 0x008fe200078e02ff */
[--C-:B------:R-:W-:Y:S01]  /*00f0*/  SHF.R.U32.HI R3, RZ, 0x3, R2.reuse ;  /* 0x00000003ff037819 */ /* 0x100fe20000011602 */
[----:B-1----:R-:W-:Y:S01]  /*0100*/  IMAD.SHL.U32 R110, R110, 0x40, RZ ;  /* 0x000000406e6e7824 */ /* 0x002fe200078e00ff */
[----:B------:R-:W-:Y:S01]  /*0110*/  LOP3.LUT R8, R109, 0x38, R2, 0x48, !PT ;  /* 0x000000386d087812 */ /* 0x000fe200078e4802 */
[C---:B------:R-:W-:Y:S01]  /*0120*/  IMAD.WIDE R4, R108.reuse, 0x2, R4 ;  /* 0x000000026c047825 */ /* 0x040fe200078e0204 */
[----:B------:R-:W-:Y:S02]  /*0130*/  LOP3.LUT R106, R108, 0x1f, R9, 0xf8, !PT ;  /* 0x0000001f6c6a7812 */ /* 0x000fe400078ef809 */
[----:B------:R-:W-:-:S02]  /*0140*/  SGXT.U32 R3, R3, 0x3 ;  /* 0x000000030303781a */ /* 0x000fc40000000000 */
[----:B------:R-:W-:Y:S01]  /*0150*/  SHF.R.S32.HI R11, RZ, 0x1f, R110 ;  /* 0x0000001fff0b7819 */ /* 0x000fe2000001146e */
[----:B------:R-:W-:Y:S01]  /*0160*/  IMAD.SHL.U32 R9, R106, 0x80, RZ ;  /* 0x000000806a097824 */ /* 0x000fe200078e00ff */
[----:B------:R-:W-:Y:S01]  /*0170*/  LOP3.LUT R23, R3, R110, RZ, 0xfc, !PT ;  /* 0x0000006e03177212 */ /* 0x000fe200078efcff */
[----:B------:R-:W-:Y:S01]  /*0180*/  IMAD.WIDE.U32 R4, R111, 0x2, R4 ;  /* 0x000000026f047825 */ /* 0x000fe200078e0004 */
[C-C-:B------:R-:W-:Y:S01]  /*0190*/  LOP3.LUT R21, R110.reuse, 0x8, R3.reuse, 0xfe, !PT ;  /* 0x000000086e157812 */ /* 0x140fe200078efe03 */
[----:B------:R-:W-:Y:S01]  /*01a0*/  ULEA UR6, UR6, UR4, 0x18 ;  /* 0x0000000406067291 */ /* 0x000fe2000f8ec03f */
[C---:B------:R-:W-:Y:S01]  /*01b0*/  LOP3.LUT R19, R110.reuse, 0x10, R3, 0xfe, !PT ;  /* 0x000000106e137812 */ /* 0x040fe200078efe03 */
[----:B------:R-:W-:Y:S01]  /*01c0*/  IMAD.WIDE R6, R9, 0x2, R6 ;  /* 0x0000000209067825 */ /* 0x000fe200078e0206 */
[C---:B------:R-:W-:Y:S02]  /*01d0*/  LOP3.LUT R9, R110.reuse, 0x18, R3, 0xfe, !PT ;  /* 0x000000186e097812 */ /* 0x040fe400078efe03 */
[----:B------:R-:W-:Y:S01]  /*01e0*/  LOP3.LUT R13, R110, 0x3f, R2, 0xf8, !PT ;  /* 0x0000003f6e0d7812 */ /* 0x000fe200078ef802 */
[----:B------:R-:W-:Y:S01]  /*01f0*/  IMAD R105, R3, 0x40, R8 ;  /* 0x0000004003697824 */ /* 0x000fe200078e0208 */
[----:B------:R-:W-:-:S02]  /*0200*/  LEA R128, P1, R23, R6, 0xd ;  /* 0x0000000617807211 */ /* 0x000fc400078268ff */
[-C--:B------:R-:W-:Y:S02]  /*0210*/  LEA R126, P5, R21, R6.reuse, 0xd ;  /* 0x00000006157e7211 */ /* 0x080fe400078a68ff */
[----:B------:R-:W-:Y:S02]  /*0220*/  LEA.HI.X R129, R23, R7, R11, 0xd, P1 ;  /* 0x0000000717817211 */ /* 0x000fe400008f6c0b */
[-C--:B------:R-:W-:Y:S02]  /*0230*/  LEA R124, P4, R19, R6.reuse, 0xd ;  /* 0x00000006137c7211 */ /* 0x080fe400078868ff */
[----:B------:R-:W-:Y:S02]  /*0240*/  LEA R122, P1, R9, R6, 0xd ;  /* 0x00000006097a7211 */ /* 0x000fe400078268ff */
[----:B------:R-:W-:Y:S02]  /*0250*/  LEA R4, P0, R13, R4, 0x6 ;  /* 0x000000040d047211 */ /* 0x000fe400078030ff */
[----:B------:R-:W-:-:S02]  /*0260*/  LOP3.LUT R17, R110, 0x20, R3, 0xfe, !PT ;  /* 0x000000206e117812 */ /* 0x000fc400078efe03 */
[----:B------:R-:W-:Y:S02]  /*0270*/  LOP3.LUT R15, R110, 0x28, R3, 0xfe, !PT ;  /* 0x000000286e0f7812 */ /* 0x000fe400078efe03 */
[-CC-:B------:R-:W-:Y:S02]  /*0280*/  LEA.HI.X R127, R21, R7.reuse, R11.reuse, 0xd, P5 ;  /* 0x00000007157f7211 */ /* 0x180fe400028f6c0b */
[-CC-:B------:R-:W-:Y:S02]  /*0290*/  LEA.HI.X R125, R19, R7.reuse, R11.reuse, 0xd, P4 ;  /* 0x00000007137d7211 */ /* 0x180fe400020f6c0b */
[--C-:B------:R-:W-:Y:S02]  /*02a0*/  LEA.HI.X R123, R9, R7, R11.reuse, 0xd, P1 ;  /* 0x00000007097b7211 */ /* 0x100fe400008f6c0b */
[C---:B------:R-:W-:Y:S02]  /*02b0*/  ISETP.LT.U32.AND P6, PT, R13.reuse, R0, PT ;  /* 0x000000000d00720c */ /* 0x040fe40003fc1070 */
[----:B------:R-:W-:-:S02]  /*02c0*/  LEA.HI.X R5, R13, R5, R11, 0x6, P0 ;  /* 0x000000050d057211 */ /* 0x000fc400000f340b */
[----:B------:R-:W-:Y:S02]  /*02d0*/  ISETP.GE.U32.AND P5, PT, R9, R0, PT ;  /* 0x000000000900720c */ /* 0x000fe40003fa6070 */
[-C--:B------:R-:W-:Y:S02]  /*02e0*/  LEA R120, P4, R17, R6.reuse, 0xd ;  /* 0x0000000611787211 */ /* 0x080fe400078868ff */
[----:B------:R-:W-:Y:S02]  /*02f0*/  LEA R118, P1, R15, R6, 0xd ;  /* 0x000000060f767211 */ /* 0x000fe400078268ff */
[C-C-:B------:R-:W-:Y:S02]  /*0300*/  LOP3.LUT R13, R110.reuse, 0x30, R3.reuse, 0xfe, !PT ;  /* 0x000000306e0d7812 */ /* 0x140fe400078efe03 */
[----:B------:R-:W-:Y:S02]  /*0310*/  LOP3.LUT R9, R110, 0x38, R3, 0xfe, !PT ;  /* 0x000000386e097812 */ /* 0x000fe400078efe03 */
[----:B------:R-:W-:-:S02]  /*0320*/  ISETP.GE.U32.AND P0, PT, R23, R0, PT ;  /* 0x000000001700720c */ /* 0x000fc40003f06070 */
[-C--:B------:R-:W-:Y:S02]  /*0330*/  ISETP.GE.U32.AND P2, PT, R21, R0.reuse, PT ;  /* 0x000000001500720c */ /* 0x080fe40003f46070 */
[----:B------:R-:W-:Y:S02]  /*0340*/  ISETP.GE.U32.AND P3, PT, R19, R0, PT ;  /* 0x000000001300720c */ /* 0x000fe40003f66070 */
[----:B------:R-:W-:Y:S02]  /*0350*/  SHF.R.S32.HI R8, RZ, 0x1f, R0 ;  /* 0x0000001fff087819 */ /* 0x000fe40000011400 */
[-CC-:B------:R-:W-:Y:S02]  /*0360*/  LEA.HI.X R121, R17, R7.reuse, R11.reuse, 0xd, P4 ;  /* 0x0000000711797211 */ /* 0x180fe400020f6c0b */
[----:B------:R-:W-:Y:S02]  /*0370*/  LEA.HI.X R119, R15, R7, R11, 0xd, P1 ;  /* 0x000000070f777211 */ /* 0x000fe400008f6c0b */
[----:B------:R-:W-:-:S02]  /*0380*/  LEA R116, P4, R13, R6, 0xd ;  /* 0x000000060d747211 */ /* 0x000fc400078868ff */
[----:B------:R-:W-:Y:S02]  /*0390*/  LEA R114, P1, R9, R6, 0xd ;  /* 0x0000000609727211 */ /* 0x000fe400078268ff */
[CC--:B------:R-:W-:Y:S02]  /*03a0*/  ISETP.GE.AND.EX P0, PT, R11.reuse, R8.reuse, PT, P0 ;  /* 0x000000080b00720c */ /* 0x0c0fe40003f06300 */
[CC--:B------:R-:W-:Y:S02]  /*03b0*/  ISETP.GE.AND.EX P2, PT, R11.reuse, R8.reuse, PT, P2 ;  /* 0x000000080b00720c */ /* 0x0c0fe40003f46320 */
[----:B------:R-:W-:Y:S02]  /*03c0*/  ISETP.GE.AND.EX P3, PT, R11, R8, PT, P3 ;  /* 0x000000080b00720c */ /* 0x000fe40003f66330 */
[-CC-:B------:R-:W-:Y:S02]  /*03d0*/  LEA.HI.X R117, R13, R7.reuse, R11.reuse, 0xd, P4 ;  /* 0x000000070d757211 */ /* 0x180fe400020f6c0b */
[----:B------:R-:W-:-:S02]  /*03e0*/  LEA.HI.X R115, R9, R7, R11, 0xd, P1 ;  /* 0x0000000709737211 */ /* 0x000fc400008f6c0b */
[----:B------:R-:W-:Y:S02]  /*03f0*/  SEL R3, RZ, 0x10, P0 ;  /* 0x00000010ff037807 */ /* 0x000fe40000000000 */
[----:B------:R-:W-:Y:S02]  /*0400*/  SEL R6, RZ, 0x10, P2 ;  /* 0x00000010ff067807 */ /* 0x000fe40001000000 */
[----:B------:R-:W-:Y:S02]  /*0410*/  SEL R7, RZ, 0x10, P3 ;  /* 0x00000010ff077807 */ /* 0x000fe40001800000 */
[-C--:B------:R-:W-:Y:S02]  /*0420*/  ISETP.GE.U32.AND P4, PT, R17, R0.reuse, PT ;  /* 0x000000001100720c */ /* 0x080fe40003f86070 */
[----:B------:R-:W-:Y:S02]  /*0430*/  ISETP.GE.U32.AND P1, PT, R15, R0, PT ;  /* 0x000000000f00720c */ /* 0x000fe40003f26070 */
[----:B------:R-:W-:-:S02]  /*0440*/  ISETP.GT.AND P0, PT, R110, -0x1, PT ;  /* 0xffffffff6e00780c */ /* 0x000fc40003f04270 */
[-C--:B------:R-:W-:Y:S02]  /*0450*/  ISETP.GE.U32.AND P2, PT, R13, R0.reuse, PT ;  /* 0x000000000d00720c */ /* 0x080fe40003f46070 */
[----:B------:R-:W-:Y:S02]  /*0460*/  ISETP.GE.U32.AND P3, PT, R9, R0, PT ;  /* 0x000000000900720c */ /* 0x000fe40003f66070 */
[CC--:B------:R-:W-:Y:S02]  /*0470*/  ISETP.GE.AND.EX P5, PT, R11.reuse, R8.reuse, PT, P5 ;  /* 0x000000080b00720c */ /* 0x0c0fe40003fa6350 */
[CC--:B------:R-:W-:Y:S02]  /*0480*/  ISETP.LT.AND.EX P6, PT, R11.reuse, R8.reuse, P0, P6 ;  /* 0x000000080b00720c */ /* 0x0c0fe400007c1360 */
[CC--:B------:R-:W-:Y:S02]  /*0490*/  ISETP.GE.AND.EX P4, PT, R11.reuse, R8.reuse, PT, P4 ;  /* 0x000000080b00720c */ /* 0x0c0fe40003f86340 */
[----:B------:R-:W-:-:S02]  /*04a0*/  ISETP.GE.AND.EX P1, PT, R11, R8, PT, P1 ;  /* 0x000000080b00720c */ /* 0x000fc40003f26310 */
[CC--:B------:R-:W-:Y:S02]  /*04b0*/  ISETP.GE.AND.EX P2, PT, R11.reuse, R8.reuse, PT, P2 ;  /* 0x000000080b00720c */ /* 0x0c0fe40003f46320 */
[----:B------:R-:W-:Y:S02]  /*04c0*/  ISETP.GE.AND.EX P3, PT, R11, R8, PT, P3 ;  /* 0x000000080b00720c */ /* 0x000fe40003f66330 */
[----:B------:R-:W-:Y:S02]  /*04d0*/  SEL R8, RZ, 0x10, P5 ;  /* 0x00000010ff087807 */ /* 0x000fe40002800000 */
[----:B------:R-:W-:Y:S02]  /*04e0*/  SEL R7, R7, RZ, P0 ;  /* 0x000000ff07077207 */ /* 0x000fe40000000000 */
[----:B------:R-:W-:Y:S02]  /*04f0*/  SEL R8, R8, RZ, P0 ;  /* 0x000000ff08087207 */ /* 0x000fe40000000000 */
[----:B------:R-:W-:-:S02]  /*0500*/  SEL R9, RZ, 0x10, P1 ;  /* 0x00000010ff097807 */ /* 0x000fc40000800000 */
[----:B------:R-:W-:Y:S02]  /*0510*/  ISETP.NE.U32.AND P1, PT, R7, RZ, PT ;  /* 0x000000ff0700720c */ /* 0x000fe40003f25070 */
[----:B------:R-:W-:Y:S02]  /*0520*/  SEL R7, RZ, 0x10, P2 ;  /* 0x00000010ff077807 */ /* 0x000fe40001000000 */
[----:B------:R-:W-:Y:S02]  /*0530*/  SEL R18, R6, RZ, P0 ;  /* 0x000000ff06127207 */ /* 0x000fe40000000000 */
[----:B------:R-:W-:Y:S02]  /*0540*/  ISETP.NE.U32.AND P2, PT, R8, RZ, PT ;  /* 0x000000ff0800720c */ /* 0x000fe40003f45070 */
[----:B------:R-:W-:Y:S02]  /*0550*/  SEL R3, R3, RZ, P0 ;  /* 0x000000ff03037207 */ /* 0x000fe40000000000 */
[----:B------:R-:W-:-:S02]  /*0560*/  SEL R6, RZ, 0x10, P4 ;  /* 0x00000010ff067807 */ /* 0x000fc40002000000 */
[----:B------:R-:W-:Y:S02]  /*0570*/  SEL R8, RZ, 0x10, P3 ;  /* 0x00000010ff087807 */ /* 0x000fe40001800000 */
[----:B------:R-:W-:Y:S02]  /*0580*/  P2R R112, PR, RZ, 0x40 ;  /* 0x00000040ff707803 */ /* 0x000fe40000000000 */
[----:B------:R-:W-:Y:S02]  /*0590*/  ISETP.NE.U32.AND P6, PT, R3, RZ, PT ;  /* 0x000000ff0300720c */ /* 0x000fe40003fc5070 */
[----:B------:R-:W-:Y:S02]  /*05a0*/  SEL R6, R6, RZ, P0 ;  /* 0x000000ff06067207 */ /* 0x000fe40000000000 */
[----:B------:R-:W-:Y:S02]  /*05b0*/  SEL R22, R9, RZ, P0 ;  /* 0x000000ff09167207 */ /* 0x000fe40000000000 */
[----:B------:R-:W-:-:S02]  /*05c0*/  SEL R24, R7, RZ, P0 ;  /* 0x000000ff07187207 */ /* 0x000fc40000000000 */
[----:B------:R-:W-:Y:S02]  /*05d0*/  SEL R25, R8, RZ, P0 ;  /* 0x000000ff08197207 */ /* 0x000fe40000000000 */
[----:B------:R-:W-:Y:S02]  /*05e0*/  P2R R28, PR, RZ, 0x1 ;  /* 0x00000001ff1c7803 */ /* 0x000fe40000000000 */
[----:B------:R-:W-:Y:S02]  /*05f0*/  ISETP.NE.U32.AND P0, PT, R18, RZ, PT ;  /* 0x000000ff1200720c */ /* 0x000fe40003f05070 */
[----:B------:R-:W-:Y:S02]  /*0600*/  LOP3.LUT R109, R109, 0x38, RZ, 0xc0, !PT ;  /* 0x000000386d6d7812 */ /* 0x000fe400078ec0ff */
[----:B------:R-:W-:Y:S02]  /*0610*/  ISETP.NE.U32.AND P3, PT, R6, RZ, PT ;  /* 0x000000ff0600720c */ /* 0x000fe40003f65070 */
[----:B------:R-:W-:Y:S01]  /*0620*/  LEA R23, R105, UR6, 0x1 ;  /* 0x0000000669177c11 */ /* 0x000fe2000f8e08ff */
[----:B------:R-:W-:Y:S01]  /*0630*/  IMAD.WIDE.U32 R6, R109, 0x2, R128 ;  /* 0x000000026d067825 */ /* 0x000fe200078e0080 */
[----:B------:R-:W-:-:S02]  /*0640*/  ISETP.NE.U32.AND P4, PT, R22, RZ, PT ;  /* 0x000000ff1600720c */ /* 0x000fc40003f85070 */
[----:B------:R-:W-:Y:S01]  /*0650*/  ISETP.NE.U32.AND P5, PT, R24, RZ, PT ;  /* 0x000000ff1800720c */ /* 0x000fe20003fa5070 */
[C---:B------:R-:W-:Y:S01]  /*0660*/  IMAD.WIDE.U32 R8, R109.reuse, 0x2, R126 ;  /* 0x000000026d087825 */ /* 0x040fe200078e007e */
[----:B------:R-:W-:Y:S01]  /*0670*/  @!PT LDS RZ, [RZ] ;  /* 0x00000000fffff984 */ /* 0x000fe20000000800 */
[----:B------:R-:W-:Y:S01]  /*0680*/  @!PT LDS RZ, [RZ] ;  /* 0x00000000fffff984 */ /* 0x000fe20000000800 */
[----:B------:R-:W-:Y:S01]  /*0690*/  @!PT LDS RZ, [RZ] ;  /* 0x00000000fffff984 */ /* 0x000fe20000000800 */
[----:B------:R-:W-:Y:S01]  /*06a0*/  LDGSTS.E.BYPASS.128 [R23], desc[UR10][R6.64], P6 ;  /* 0x0000000006177fae */ /* 0x000fe2000b101c4a */
[----:B------:R-:W-:Y:S02]  /*06b0*/  P2R R26, PR, RZ, 0x2 ;  /* 0x00000002ff1a7803 */ /* 0x000fe40000000000 */
[----:B------:R-:W-:Y:S01]  /*06c0*/  IMAD.WIDE.U32 R10, R109, 0x2, R124 ;  /* 0x000000026d0a7825 */ /* 0x000fe200078e007c */
[----:B------:R-:W-:Y:S01]  /*06d0*/  LDGSTS.E.BYPASS.128 [R23+0x400], desc[UR10][R8.64], P0 ;  /* 0x0040000008177fae */ /* 0x000fe20008101c4a */
[----:B------:R-:W-:Y:S02]  /*06e0*/  ISETP.NE.U32.AND P6, PT, R25, RZ, PT ;  /* 0x000000ff1900720c */ /* 0x000fe40003fc5070 */
[----:B------:R-:W-:Y:S01]  /*06f0*/  IMAD.WIDE.U32 R12, R109, 0x2, R122 ;  /* 0x000000026d0c7825 */ /* 0x000fe200078e007a */
[----:B------:R-:W-:Y:S01]  /*0700*/  LDGSTS.E.BYPASS.128 [R23+0x800], desc[UR10][R10.64], P1 ;  /* 0x008000000a177fae */ /* 0x000fe20008901c4a */
[----:B------:R-:W-:-:S02]  /*0710*/  ISETP.NE.AND P1, PT, R112, RZ, PT ;  /* 0x000000ff7000720c */ /* 0x000fc40003f25270 */
[----:B------:R-:W-:Y:S01]  /*0720*/  IMAD.WIDE.U32 R14, R109, 0x2, R120 ;  /* 0x000000026d0e7825 */ /* 0x000fe200078e0078 */
[----:B------:R-:W-:Y:S01]  /*0730*/  LDGSTS.E.BYPASS.128 [R23+0xc00], desc[UR10][R12.64], P2 ;  /* 0x00c000000c177fae */ /* 0x000fe20009101c4a */
[----:B------:R-:W-:Y:S02]  /*0740*/  P2R R27, PR, RZ, 0x1 ;  /* 0x00000001ff1b7803 */ /* 0x000fe40000000000 */
[----:B------:R-:W-:Y:S01]  /*0750*/  ISETP.NE.U32.AND P0, PT, R3, RZ, PT ;  /* 0x000000ff0300720c */ /* 0x000fe20003f05070 */
[----:B------:R-:W-:Y:S01]  /*0760*/  LDGSTS.E.BYPASS.128 [R23+0x1000], desc[UR10][R14.64], P3 ;  /* 0x010000000e177fae */ /* 0x000fe20009901c4a */
[----:B------:R-:W-:Y:S01]  /*0770*/  LOP3.LUT R3, R2, 0x3, RZ, 0xc0, !PT ;  /* 0x0000000302037812 */ /* 0x000fe200078ec0ff */
[----:B------:R-:W-:-:S04]  /*0780*/  IMAD.WIDE.U32 R16, R109, 0x2, R118 ;  /* 0x000000026d107825 */ /* 0x000fc800078e0076 */
[C---:B------:R-:W-:Y:S01]  /*0790*/  IMAD.WIDE.U32 R18, R109.reuse, 0x2, R116 ;  /* 0x000000026d127825 */ /* 0x040fe200078e0074 */
[----:B------:R-:W-:Y:S03]  /*07a0*/  LDGSTS.E.BYPASS.128 [R23+0x1400], desc[UR10][R16.64], P4 ;  /* 0x0140000010177fae */ /* 0x000fe6000a101c4a */
[----:B------:R-:W-:Y:S01]  /*07b0*/  IMAD.WIDE.U32 R20, R109, 0x2, R114 ;  /* 0x000000026d147825 */ /* 0x000fe200078e0072 */
[----:B------:R-:W-:Y:S04]  /*07c0*/  LDGSTS.E.BYPASS.128 [R23+0x1800], desc[UR10][R18.64], P5 ;  /* 0x0180000012177fae */ /* 0x000fe8000a901c4a */
[----:B------:R-:W-:Y:S04]  /*07d0*/  LDGSTS.E.BYPASS.128 [R23+0x1c00], desc[UR10][R20.64], P6 ;  /* 0x01c0000014177fae */ /* 0x000fe8000b101c4a */
[----:B------:R-:W0:Y:S01]  /*07e0*/  LDGDEPBAR ;  /* 0x00000000000079af */ /* 0x000e220000000000 */
[----:B------:R-:W-:-:S03]  /*07f0*/  IMAD R22, R3, 0x48, RZ ;  /* 0x0000004803167824 */ /* 0x000fc600078e02ff */
[----:B------:R-:W5:Y:S01]  /*0800*/  @P1 LDG.E.U16 R107, desc[UR10][R4.64] ;  /* 0x0000000a046b1981 */ /* 0x000f62000c1e1500 */
[----:B------:R-:W-:Y:S02]  /*0810*/  ISETP.NE.AND P1, PT, R26, RZ, PT ;  /* 0x000000ff1a00720c */ /* 0x000fe40003f25270 */
[----:B------:R-:W-:Y:S02]  /*0820*/  CS2R R30, SRZ ;  /* 0x00000000001e7805 */ /* 0x000fe4000001ff00 */
[----:B------:R-:W-:Y:S01]  /*0830*/  SHF.R.S32.HI R24, RZ, 0x2, R2 ;  /* 0x00000002ff187819 */ /* 0x000fe20000011402 */
[----:B------:R-:W-:Y:S01]  /*0840*/  BAR.SYNC.DEFER_BLOCKING 0x0 ;  /* 0x0000000000007b1d */ /* 0x000fe20000010000 */
[----:B------:R-:W-:Y:S02]  /*0850*/  LOP3.LUT R104, R2, 0x20, RZ, 0xc0, !PT ;  /* 0x0000002002687812 */ /* 0x000fe400078ec0ff */
[----:B------:R-:W-:Y:S02]  /*0860*/  CS2R R32, SRZ ;  /* 0x0000000000207805 */ /* 0x000fe4000001ff00 */
[----:B------:R-:W-:Y:S01]  /*0870*/  SGXT R3, R24, 0x1 ;  /* 0x000000011803781a */ /* 0x000fe20000000200 */
[----:B------:R-:W-:Y:S01]  /*0880*/  IMAD.SHL.U32 R24, R2, 0x40, RZ ;  /* 0x0000004002187824 */ /* 0x000fe200078e00ff */
[----:B------:R-:W-:-:S02]  /*0890*/  CS2R R34, SRZ ;  /* 0x0000000000227805 */ /* 0x000fc4000001ff00 */
[----:B------:R-:W-:Y:S02]  /*08a0*/  CS2R R40, SRZ ;  /* 0x0000000000287805 */ /* 0x000fe4000001ff00 */
[----:B------:R-:W-:Y:S02]  /*08b0*/  LOP3.LUT R25, R22, 0x120, R3, 0x78, !PT ;  /* 0x0000012016197812 */ /* 0x000fe400078e7803 */
[----:B------:R-:W-:Y:S02]  /*08c0*/  CS2R R42, SRZ ;  /* 0x00000000002a7805 */ /* 0x000fe4000001ff00 */
[----:B------:R-:W-:Y:S02]  /*08d0*/  LOP3.LUT R3, R2, 0x10, RZ, 0xc0, !PT ;  /* 0x0000001002037812 */ /* 0x000fe400078ec0ff */
[----:B------:R-:W-:Y:S02]  /*08e0*/  CS2R R72, SRZ ;  /* 0x0000000000487805 */ /* 0x000fe4000001ff00 */
[----:B------:R-:W-:-:S02]  /*08f0*/  LOP3.LUT R24, R25, 0x200, R24, 0xf8, !PT ;  /* 0x0000020019187812 */ /* 0x000fc400078ef818 */
[----:B------:R-:W-:Y:S02]  /*0900*/  CS2R R74, SRZ ;  /* 0x00000000004a7805 */ /* 0x000fe4000001ff00 */
[----:B------:R-:W-:Y:S02]  /*0910*/  LOP3.LUT R25, R25, 0x18, R2, 0x78, !PT ;  /* 0x0000001819197812 */ /* 0x000fe400078e7802 */
[----:B------:R-:W-:Y:S02]  /*0920*/  CS2R R56, SRZ ;  /* 0x0000000000387805 */ /* 0x000fe4000001ff00 */
[----:B------:R-:W-:Y:S02]  /*0930*/  SHF.R.U32.HI R3, RZ, 0x1, R3 ;  /* 0x00000001ff037819 */ /* 0x000fe40000011603 */
[----:B------:R-:W-:Y:S02]  /*0940*/  CS2R R58, SRZ ;  /* 0x00000000003a7805 */ /* 0x000fe4000001ff00 */
[----:B------:R-:W-:Y:S01]  /*0950*/  CS2R R48, SRZ ;  /* 0x0000000000307805 */ /* 0x000fe2000001ff00 */
[----:B------:R-:W-:Y:S01]  /*0960*/  IMAD R104, R104, 0x10, R25 ;  /* 0x0000001068687824 */ /* 0x000fe200078e0219 */
[----:B------:R-:W-:-:S02]  /*0970*/  LOP3.LUT R99, R24, R3, RZ, 0x3c, !PT ;  /* 0x0000000318637212 */ /* 0x000fc400078e3cff */
[----:B------:R-:W-:Y:S02]  /*0980*/  CS2R R24, SRZ ;  /* 0x0000000000187805 */ /* 0x000fe4000001ff00 */
[----:B------:R-:W-:Y:S02]  /*0990*/  CS2R R50, SRZ ;  /* 0x0000000000327805 */ /* 0x000fe4000001ff00 */
[----:B------:R-:W-:Y:S02]  /*09a0*/  CS2R R60, SRZ ;  /* 0x00000000003c7805 */ /* 0x000fe4000001ff00 */
[----:B------:R-:W-:Y:S01]  /*09b0*/  CS2R R62, SRZ ;  /* 0x00000000003e7805 */ /* 0x000fe2000001ff00 */
[----:B------:R-:W-:Y:S01]  /*09c0*/  @!PT LDS RZ, [RZ] ;  /* 0x00000000fffff984 */ /* 0x000fe20000000800 */
[----:B------:R-:W-:Y:S01]  /*09d0*/  @!PT LDS RZ, [RZ] ;  /* 0x00000000fffff984 */ /* 0x000fe20000000800 */
[----:B------:R-:W-:Y:S01]  /*09e0*/  @!PT LDS RZ, [RZ] ;  /* 0x00000000fffff984 */ /* 0x000fe20000000800 */
[----:B------:R1:W-:Y:S01]  /*09f0*/  LDGSTS.E.BYPASS.128 [R23+0x2000], desc[UR10][R6.64+0x80], P0 ;  /* 0x0200008006177fae */ /* 0x0003e20008101c4a */
[----:B------:R-:W-:Y:S02]  /*0a00*/  ISETP.NE.AND P0, PT, R27, RZ, PT ;  /* 0x000000ff1b00720c */ /* 0x000fe40003f05270 */
[----:B------:R-:W-:-:S02]  /*0a10*/  CS2R R26, SRZ ;  /* 0x00000000001a7805 */ /* 0x000fc4000001ff00 */
[C---:B------:R-:W-:Y:S01]  /*0a20*/  LOP3.LUT R103, R104.reuse, 0x20, RZ, 0x3c, !PT ;  /* 0x0000002068677812 */ /* 0x040fe200078e3cff */
[----:B------:R-:W-:Y:S01]  /*0a30*/  UMOV UR7, 0x1 ;  /* 0x0000000100077882 */ /* 0x000fe20000000000 */
[C---:B------:R-:W-:Y:S01]  /*0a40*/  LOP3.LUT R102, R104.reuse, 0x420, RZ, 0x3c, !PT ;  /* 0x0000042068667812 */ /* 0x040fe200078e3cff */
[----:B------:R-:W-:Y:S01]  /*0a50*/  UMOV UR8, 0xffffffff ;  /* 0xffffffff00087882 */ /* 0x000fe20000000000 */
[C---:B------:R-:W-:Y:S01]  /*0a60*/  LOP3.LUT R101, R104.reuse, 0x820, RZ, 0x3c, !PT ;  /* 0x0000082068657812 */ /* 0x040fe200078e3cff */
[----:B------:R-:W-:Y:S01]  /*0a70*/  UPLOP3.LUT UP0, UPT, UPT, UPT, UPT, 0x80, 0x0 ;  /* 0x000000000000789c */ /* 0x000fe20003f0f070 */
[----:B------:R-:W-:Y:S01]  /*0a80*/  LOP3.LUT R100, R104, 0xc20, RZ, 0x3c, !PT ;  /* 0x00000c2068647812 */ /* 0x000fe200078e3cff */
[----:B------:R-:W-:Y:S01]  /*0a90*/  UMOV UR4, URZ ;  /* 0x0000003f00047c82 */ /* 0x000fe20008000000 */
[C---:B------:R-:W-:Y:S01]  /*0aa0*/  LOP3.LUT R98, R99.reuse, 0x10, RZ, 0x3c, !PT ;  /* 0x0000001063627812 */ /* 0x040fe200078e3cff */
[----:B------:R-:W-:Y:S01]  /*0ab0*/  UMOV UR5, URZ ;  /* 0x0000003f00057c82 */ /* 0x000fe20008000000 */
[----:B------:R-:W-:Y:S01]  /*0ac0*/  LOP3.LUT R97, R99, 0x20, RZ, 0x3c, !PT ;  /* 0x0000002063617812 */ /* 0x000fe200078e3cff */
[----:B------:R-:W-:Y:S01]  /*0ad0*/  LDGSTS.E.BYPASS.128 [R23+0x2400], desc[UR10][R8.64+0x80], P0 ;  /* 0x0240008008177fae */ /* 0x000fe20008101c4a */
[----:B------:R-:W-:-:S02]  /*0ae0*/  ISETP.NE.AND P0, PT, R28, RZ, PT ;  /* 0x000000ff1c00720c */ /* 0x000fc40003f05270 */
[----:B------:R-:W-:Y:S02]  /*0af0*/  CS2R R28, SRZ ;  /* 0x00000000001c7805 */ /* 0x000fe4000001ff00 */
[C---:B------:R-:W-:Y:S01]  /*0b00*/  LOP3.LUT R96, R99.reuse, 0x30, RZ, 0x3c, !PT ;  /* 0x0000003063607812 */ /* 0x040fe200078e3cff */
[----:B------:R-:W-:Y:S01]  /*0b10*/  LDGSTS.E.BYPASS.128 [R23+0x2800], desc[UR10][R10.64+0x80], P1 ;  /* 0x028000800a177fae */ /* 0x000fe20008901c4a */
[C---:B------:R-:W-:Y:S02]  /*0b20*/  LOP3.LUT R95, R99.reuse, 0x410, RZ, 0x3c, !PT ;  /* 0x00000410635f7812 */ /* 0x040fe400078e3cff */
[C---:B------:R-:W-:Y:S01]  /*0b30*/  LOP3.LUT R94, R99.reuse, 0x420, RZ, 0x3c, !PT ;  /* 0x00000420635e7812 */ /* 0x040fe200078e3cff */
[----:B------:R-:W-:Y:S01]  /*0b40*/  LDGSTS.E.BYPASS.128 [R23+0x2c00], desc[UR10][R12.64+0x80], P2 ;  /* 0x02c000800c177fae */ /* 0x000fe20009101c4a */
[C---:B------:R-:W-:Y:S02]  /*0b50*/  LOP3.LUT R93, R99.reuse, 0x430, RZ, 0x3c, !PT ;  /* 0x00000430635d7812 */ /* 0x040fe400078e3cff */
[C---:B------:R-:W-:Y:S01]  /*0b60*/  LOP3.LUT R92, R99.reuse, 0x810, RZ, 0x3c, !PT ;  /* 0x00000810635c7812 */ /* 0x040fe200078e3cff */
[----:B------:R-:W-:Y:S01]  /*0b70*/  LDGSTS.E.BYPASS.128 [R23+0x3000], desc[UR10][R14.64+0x80], P3 ;  /* 0x030000800e177fae */ /* 0x000fe20009901c4a */
[----:B-1----:R-:W-:-:S02]  /*0b80*/  LOP3.LUT R7, R99, 0x820, RZ, 0x3c, !PT ;  /* 0x0000082063077812 */ /* 0x002fc400078e3cff */
[C---:B------:R-:W-:Y:S01]  /*0b90*/  LOP3.LUT R6, R99.reuse, 0x830, RZ, 0x3c, !PT ;  /* 0x0000083063067812 */ /* 0x040fe200078e3cff */
[----:B------:R1:W-:Y:S01]  /*0ba0*/  LDGSTS.E.BYPASS.128 [R23+0x3400], desc[UR10][R16.64+0x80], P4 ;  /* 0x0340008010177fae */ /* 0x0003e2000a101c4a */
[C---:B------:R-:W-:Y:S02]  /*0bb0*/  LOP3.LUT R3, R99.reuse, 0xc10, RZ, 0x3c, !PT ;  /* 0x00000c1063037812 */ /* 0x040fe400078e3cff */
[C---:B------:R-:W-:Y:S01]  /*0bc0*/  LOP3.LUT R4, R99.reuse, 0xc20, RZ, 0x3c, !PT ;  /* 0x00000c2063047812 */ /* 0x040fe200078e3cff */
[----:B------:R2:W-:Y:S01]  /*0bd0*/  LDGSTS.E.BYPASS.128 [R23+0x3800], desc[UR10][R18.64+0x80], P5 ;  /* 0x0380008012177fae */ /* 0x0005e2000a901c4a */
[----:B------:R-:W-:-:S03]  /*0be0*/  LOP3.LUT R5, R99, 0xc30, RZ, 0x3c, !PT ;  /* 0x00000c3063057812 */ /* 0x000fc600078e3cff */
[----:B------:R3:W-:Y:S04]  /*0bf0*/  LDGSTS.E.BYPASS.128 [R23+0x3c00], desc[UR10][R20.64+0x80], P6 ;  /* 0x03c0008014177fae */ /* 0x0007e8000b101c4a */
[----:B------:R-:W0:Y:S01]  /*0c00*/  LDGDEPBAR ;  /* 0x00000000000079af */ /* 0x000e220000000000 */
[----:B-1----:R-:W-:Y:S02]  /*0c10*/  CS2R R16, SRZ ;  /* 0x0000000000107805 */ /* 0x002fe4000001ff00 */
[----:B--2---:R-:W-:Y:S02]  /*0c20*/  CS2R R18, SRZ ;  /* 0x0000000000127805 */ /* 0x004fe4000001ff00 */
[----:B---3--:R-:W-:Y:S02]  /*0c30*/  CS2R R20, SRZ ;  /* 0x0000000000147805 */ /* 0x008fe4000001ff00 */
[----:B------:R-:W-:-:S07]  /*0c40*/  CS2R R22, SRZ ;  /* 0x0000000000167805 */ /* 0x000fce000001ff00 */
.L_x_0:
[----:B------:R-:W-:-:S04]  /*0c50*/  DEPBAR.LE SB0, 0x1 ;  /* 0x000080400000791a */ /* 0x000fc80000000000 */
[----:B------:R-:W-:Y:S02]  /*0c60*/  UIADD3 UR8, UR8, 0x1, URZ ;  /* 0x0000000108087890 */ /* 0x000fe4000fffe03f */
[----:B------:R-:W-:Y:S02]  /*0c70*/  UIADD3 UR7, UR7, 0x1, URZ ;  /* 0x0000000107077890 */ /* 0x000fe4000fffe03f */
[----:B------:R-:W-:-:S04]  /*0c80*/  UISETP.GT.AND UP1, UPT, UR8, 0x1, UPT ;  /* 0x000000010800788c */ /* 0x000fc8000bf24270 */
[----:B------:R-:W-:Y:S02]  /*0c90*/  USEL UR8, UR8, URZ, !UP1 ;  /* 0x0000003f08087287 */ /* 0x000fe4000c800000 */
[----:B------:R-:W-:Y:S02]  /*0ca0*/  UISETP.GT.AND UP1, UPT, UR7, 0x1, UPT ;  /* 0x000000010700788c */ /* 0x000fe4000bf24270 */
[----:B------:R-:W-:Y:S02]  /*0cb0*/  ULEA UR9, UR8, UR6, 0xd ;  /* 0x0000000608097291 */ /* 0x000fe4000f8e683f */
[----:B------:R-:W-:-:S04]  /*0cc0*/  USEL UR7, UR7, URZ, !UP1 ;  /* 0x0000003f07077287 */ /* 0x000fc8000c800000 */
[----:B------:R-:W-:Y:S01]  /*0cd0*/  LEA R84, R104, UR9, 0x1 ;  /* 0x0000000968547c11 */ /* 0x000fe2000f8e08ff */
[----:B------:R-:W-:Y:S01]  /*0ce0*/  BAR.SYNC.DEFER_BLOCKING 0x0 ;  /* 0x0000000000007b1d */ /* 0x000fe20000010000 */
[----:B------:R-:W-:Y:S02]  /*0cf0*/  LEA R85, R99, UR9, 0x1 ;  /* 0x0000000963557c11 */ /* 0x000fe4000f8e08ff */
[----:B--2---:R-:W-:Y:S02]  /*0d00*/  LEA R36, R95, UR9, 0x1 ;  /* 0x000000095f247c11 */ /* 0x004fe4000f8e08ff */
[----:B------:R-:W-:Y:S02]  /*0d10*/  LEA R76, R98, UR9, 0x1 ;  /* 0x00000009624c7c11 */ /* 0x000fe4000f8e08ff */
[----:B------:R-:W-:Y:S02]  /*0d20*/  LEA R80, R92, UR9, 0x1 ;  /* 0x000000095c507c11 */ /* 0x000fe4000f8e08ff */
[----:B------:R-:W-:Y:S01]  /*0d30*/  LEA R88, R94, UR9, 0x1 ;  /* 0x000000095e587c11 */ /* 0x000fe2000f8e08ff */
[----:B------:R-:W-:Y:S04]  /*0d40*/  LDSM.16.M88.4 R52, [R84] ;  /* 0x000000005434783b */ /* 0x000fe80000000200 */
[----:B------:R-:W1:Y:S04]  /*0d50*/  LDSM.16.M88.4 R12, [R85] ;  /* 0x00000000550c783b */ /* 0x000e680000000200 */
[----:B------:R-:W2:Y:S04]  /*0d60*/  LDSM.16.M88.4 R8, [R85+0x800] ;  /* 0x000800005508783b */ /* 0x000ea80000000200 */
[----:B------:R-:W3:Y:S04]  /*0d70*/  LDSM.16.M88.4 R44, [R84+0x800] ;  /* 0x00080000542c783b */ /* 0x000ee80000000200 */
[----:B------:R-:W-:Y:S04]  /*0d80*/  LDSM.16.M88.4 R36, [R36] ;  /* 0x000000002424783b */ /* 0x000fe80000000200 */
[----:B------:R-:W4:Y:S04]  /*0d90*/  LDSM.16.M88.4 R64, [R85+0x1000] ;  /* 0x001000005540783b */ /* 0x000f280000000200 */
[----:B------:R-:W-:Y:S04]  /*0da0*/  LDSM.16.M88.4 R68, [R85+0x1800] ;  /* 0x001800005544783b */ /* 0x000fe80000000200 */
[----:B------:R-:W-:Y:S04]  /*0db0*/  LDSM.16.M88.4 R76, [R76] ;  /* 0x000000004c4c783b */ /* 0x000fe80000000200 */
[----:B------:R-:W-:Y:S04]  /*0dc0*/  LDSM.16.M88.4 R80, [R80] ;  /* 0x000000005050783b */ /* 0x000fe80000000200 */
[----:B------:R-:W-:Y:S01]  /*0dd0*/  LDSM.16.M88.4 R88, [R88] ;  /* 0x000000005858783b */ /* 0x000fe20000000200 */
[-C--:B-1----:R-:W-:Y:S03]  /*0de0*/  HMMA.16816.F32.BF16 R24, R12, R52.reuse, R24 ;  /* 0x000000340c18723c */ /* 0x082fe60000041818 */
[----:B------:R-:W1:Y:S03]  /*0df0*/  LDSM.16.M88.4 R12, [R84+0x1000] ;  /* 0x00100000540c783b */ /* 0x000e660000000200 */
[C---:B--2---:R-:W-:Y:S06]  /*0e00*/  HMMA.16816.F32.BF16 R28, R8.reuse, R52, R28 ;  /* 0x00000034081c723c */ /* 0x044fec000004181c */
[----:B---3--:R-:W-:Y:S01]  /*0e10*/  HMMA.16816.F32.BF16 R32, R8, R44, R32 ;  /* 0x0000002c0820723c */ /* 0x008fe20000041820 */
[----:B------:R2:W3:Y:S05]  /*0e20*/  LDSM.16.M88.4 R8, [R84+0x1800] ;  /* 0x001800005408783b */ /* 0x0004ea0000000200 */
[----:B----4-:R-:W-:Y:S01]  /*0e30*/  HMMA.16816.F32.BF16 R40, R64, R52, R40 ;  /* 0x000000344028723c */ /* 0x010fe20000041828 */
[----:B--2---:R-:W-:-:S05]  /*0e40*/  LEA R84, R7, UR9, 0x1 ;  /* 0x0000000907547c11 */ /* 0x004fca000f8e08ff */
[----:B------:R-:W-:Y:S01]  /*0e50*/  HMMA.16816.F32.BF16 R72, R64, R44, R72 ;  /* 0x0000002c4048723c */ /* 0x000fe20000041848 */
[----:B------:R-:W-:Y:S05]  /*0e60*/  LDSM.16.M88.4 R84, [R84] ;  /* 0x000000005454783b */ /* 0x000fea0000000200 */
[C---:B------:R-:W-:Y:S06]  /*0e70*/  HMMA.16816.F32.BF16 R28, R36.reuse, R54, R28 ;  /* 0x00000036241c723c */ /* 0x040fec000004181c */
[----:B------:R-:W-:Y:S06]  /*0e80*/  HMMA.16816.F32.BF16 R32, R36, R46, R32 ;  /* 0x0000002e2420723c */ /* 0x000fec0000041820 */
[----:B-1----:R-:W-:Y:S01]  /*0e90*/  HMMA.16816.F32.BF16 R64, R64, R12, R16 ;  /* 0x0000000c4040723c */ /* 0x002fe20000041810 */
[----:B------:R-:W-:-:S05]  /*0ea0*/  LEA R36, R3, UR9, 0x1 ;  /* 0x0000000903247c11 */ /* 0x000fca000f8e08ff */
[C---:B------:R-:W-:Y:S01]  /*0eb0*/  HMMA.16816.F32.BF16 R56, R68.reuse, R52, R56 ;  /* 0x000000344438723c */ /* 0x040fe20000041838 */
[----:B------:R-:W1:Y:S05]  /*0ec0*/  LDSM.16.M88.4 R36, [R36] ;  /* 0x000000002424783b */ /* 0x000e6a0000000200 */
[----:B------:R-:W-:Y:S01]  /*0ed0*/  HMMA.16816.F32.BF16 R48, R68, R44, R48 ;  /* 0x0000002c4430723c */ /* 0x000fe20000041830 */
[----:B------:R-:W-:-:S05]  /*0ee0*/  LEA R52, R6, UR9, 0x1 ;  /* 0x0000000906347c11 */ /* 0x000fca000f8e08ff */
[C---:B------:R-:W-:Y:S06]  /*0ef0*/  HMMA.16816.F32.BF16 R16, R68.reuse, R12, R60 ;  /* 0x0000000c4410723c */ /* 0x040fec000004183c */
[----:B---3--:R-:W-:Y:S01]  /*0f00*/  HMMA.16816.F32.BF16 R20, R68, R8, R20 ;  /* 0x000000084414723c */ /* 0x008fe20000041814 */
[----:B------:R-:W-:Y:S02]  /*0f10*/  LEA R60, R103, UR9, 0x1 ;  /* 0x00000009673c7c11 */ /* 0x000fe4000f8e08ff */
[----:B------:R-:W-:-:S03]  /*0f20*/  LEA R12, R100, UR9, 0x1 ;  /* 0x00000009640c7c11 */ /* 0x000fc6000f8e08ff */
[----:B------:R-:W-:Y:S01]  /*0f30*/  HMMA.16816.F32.BF16 R24, R76, R54, R24 ;  /* 0x000000364c18723c */ /* 0x000fe20000041818 */
[----:B------:R-:W-:Y:S01]  /*0f40*/  LEA R68, R102, UR9, 0x1 ;  /* 0x0000000966447c11 */ /* 0x000fe2000f8e08ff */
[----:B------:R-:W2:Y:S01]  /*0f50*/  LDSM.16.M88.4 R60, [R60] ;  /* 0x000000003c3c783b */ /* 0x000ea20000000200 */
[----:B------:R-:W-:-:S03]  /*0f60*/  LEA R8, R5, UR9, 0x1 ;  /* 0x0000000905087c11 */ /* 0x000fc6000f8e08ff */
[C---:B------:R-:W-:Y:S01]  /*0f70*/  HMMA.16816.F32.BF16 R40, R80.reuse, R54, R40 ;  /* 0x000000365028723c */ /* 0x040fe20000041828 */
[----:B------:R-:W-:Y:S01]  /*0f80*/  LEA R76, R97, UR9, 0x1 ;  /* 0x00000009614c7c11 */ /* 0x000fe2000f8e08ff */
[----:B------:R-:W-:Y:S04]  /*0f90*/  LDSM.16.M88.4 R68, [R68] ;  /* 0x000000004444783b */ /* 0x000fe80000000200 */
[C---:B------:R-:W-:Y:S01]  /*0fa0*/  HMMA.16816.F32.BF16 R72, R80.reuse, R46, R72 ;  /* 0x0000002e5048723c */ /* 0x040fe20000041848 */
[----:B------:R-:W3:Y:S05]  /*0fb0*/  LDSM.16.M88.4 R76, [R76] ;  /* 0x000000004c4c783b */ /* 0x000eea0000000200 */
[----:B------:R-:W-:Y:S06]  /*0fc0*/  HMMA.16816.F32.BF16 R80, R80, R14, R64 ;  /* 0x0000000e5050723c */ /* 0x000fec0000041840 */
[C---:B-1----:R-:W-:Y:S01]  /*0fd0*/  HMMA.16816.F32.BF16 R56, R36.reuse, R54, R56 ;  /* 0x000000362438723c */ /* 0x042fe20000041838 */
[----:B------:R-:W-:Y:S01]  /*0fe0*/  LEA R64, R101, UR9, 0x1 ;  /* 0x0000000965407c11 */ /* 0x000fe2000f8e08ff */
[----:B------:R-:W-:Y:S04]  /*0ff0*/  LDSM.16.M88.4 R52, [R52] ;  /* 0x000000003434783b */ /* 0x000fe80000000200 */
[C---:B------:R-:W-:Y:S01]  /*1000*/  HMMA.16816.F32.BF16 R48, R36.reuse, R46, R48 ;  /* 0x0000002e2430723c */ /* 0x040fe20000041830 */
[----:B------:R-:W1:Y:S05]  /*1010*/  LDSM.16.M88.4 R64, [R64] ;  /* 0x000000004040783b */ /* 0x000e6a0000000200 */
[C---:B------:R-:W-:Y:S01]  /*1020*/  HMMA.16816.F32.BF16 R16, R36.reuse, R14, R16 ;  /* 0x0000000e2410723c */ /* 0x040fe20000041810 */
[----:B------:R-:W-:Y:S05]  /*1030*/  LDSM.16.M88.4 R12, [R12] ;  /* 0x000000000c0c783b */ /* 0x000fea0000000200 */
[----:B------:R-:W-:Y:S01]  /*1040*/  HMMA.16816.F32.BF16 R20, R36, R10, R20 ;  /* 0x0000000a2414723c */ /* 0x000fe20000041814 */
[----:B------:R-:W-:Y:S05]  /*1050*/  LDSM.16.M88.4 R8, [R8] ;  /* 0x000000000808783b */ /* 0x000fea0000000200 */
[----:B--2---:R-:W-:Y:S01]  /*1060*/  HMMA.16816.F32.BF16 R28, R88, R60, R28 ;  /* 0x0000003c581c723c */ /* 0x004fe2000004181c */
[----:B------:R-:W-:-:S05]  /*1070*/  LEA R36, R4, UR9, 0x1 ;  /* 0x0000000904247c11 */ /* 0x000fca000f8e08ff */
[----:B---3--:R-:W-:Y:S01]  /*1080*/  HMMA.16816.F32.BF16 R24, R76, R60, R24 ;  /* 0x0000003c4c18723c */ /* 0x008fe20000041818 */
[----:B------:R-:W2:Y:S05]  /*1090*/  LDSM.16.M88.4 R36, [R36] ;  /* 0x000000002424783b */ /* 0x000eaa0000000200 */
[----:B------:R-:W-:Y:S01]  /*10a0*/  HMMA.16816.F32.BF16 R32, R88, R68, R32 ;  /* 0x000000445820723c */ /* 0x000fe20000041820 */
[----:B------:R-:W-:-:S05]  /*10b0*/  LEA R76, R93, UR9, 0x1 ;  /* 0x000000095d4c7c11 */ /* 0x000fca000f8e08ff */
[C---:B------:R-:W-:Y:S01]  /*10c0*/  HMMA.16816.F32.BF16 R40, R84.reuse, R60, R40 ;  /* 0x0000003c5428723c */ /* 0x040fe20000041828 */
[----:B------:R-:W-:Y:S01]  /*10d0*/  LEA R88, R96, UR9, 0x1 ;  /* 0x0000000960587c11 */ /* 0x000fe2000f8e08ff */
[----:B------:R-:W-:Y:S04]  /*10e0*/  LDSM.16.M88.4 R76, [R76] ;  /* 0x000000004c4c783b */ /* 0x000fe80000000200 */
[C---:B------:R-:W-:Y:S06]  /*10f0*/  HMMA.16816.F32.BF16 R72, R84.reuse, R68, R72 ;  /* 0x000000445448723c */ /* 0x040fec0000041848 */
[----:B-1----:R-:W-:Y:S01]  /*1100*/  HMMA.16816.F32.BF16 R80, R84, R64, R80 ;  /* 0x000000405450723c */ /* 0x002fe20000041850 */
[----:B------:R-:W1:Y:S11]  /*1110*/  LDSM.16.M88.4 R84, [R88] ;  /* 0x000000005854783b */ /* 0x000e760000000200 */
[----:B------:R-:W-:Y:S06]  /*1120*/  HMMA.16816.F32.BF16 R40, R52, R62, R40 ;  /* 0x0000003e3428723c */ /* 0x000fec0000041828 */
[C---:B--2---:R-:W-:Y:S06]  /*1130*/  HMMA.16816.F32.BF16 R56, R36.reuse, R60, R56 ;  /* 0x0000003c2438723c */ /* 0x044fec0000041838 */
[C---:B------:R-:W-:Y:S06]  /*1140*/  HMMA.16816.F32.BF16 R48, R36.reuse, R68, R48 ;  /* 0x000000442430723c */ /* 0x040fec0000041830 */
[C---:B------:R-:W-:Y:S06]  /*1150*/  HMMA.16816.F32.BF16 R44, R36.reuse, R64, R16 ;  /* 0x00000040242c723c */ /* 0x040fec0000041810 */
[----:B------:R-:W-:Y:S06]  /*1160*/  HMMA.16816.F32.BF16 R20, R36, R12, R20 ;  /* 0x0000000c2414723c */ /* 0x000fec0000041814 */
[C---:B------:R-:W-:Y:S06]  /*1170*/  HMMA.16816.F32.BF16 R72, R52.reuse, R70, R72 ;  /* 0x000000463448723c */ /* 0x040fec0000041848 */
[----:B------:R-:W-:Y:S06]  /*1180*/  HMMA.16816.F32.BF16 R16, R52, R66, R80 ;  /* 0x000000423410723c */ /* 0x000fec0000041850 */
[----:B-1----:R-:W-:Y:S01]  /*1190*/  HMMA.16816.F32.BF16 R24, R84, R62, R24 ;  /* 0x0000003e5418723c */ /* 0x002fe20000041818 */
[----:B------:R-:W-:Y:S01]  /*11a0*/  BAR.SYNC.DEFER_BLOCKING 0x0 ;  /* 0x0000000000007b1d */ /* 0x000fe20000010000 */
[----:B------:R-:W-:Y:S01]  /*11b0*/  IADD3 R55, P1, R109, UR4, RZ ;  /* 0x000000046d377c10 */ /* 0x000fe2000ff3e0ff */
[----:B------:R-:W-:-:S03]  /*11c0*/  ULEA UR4, UR7, UR6, 0xd ;  /* 0x0000000607047291 */ /* 0x000fc6000f8e683f */
[----:B------:R-:W-:Y:S01]  /*11d0*/  HMMA.16816.F32.BF16 R28, R76, R62, R28 ;  /* 0x0000003e4c1c723c */ /* 0x000fe2000004181c */
[----:B------:R-:W-:Y:S02]  /*11e0*/  IMAD.X R12, RZ, RZ, UR5, P1 ;  /* 0x00000005ff0c7e24 */ /* 0x000fe400088e06ff */
[----:B------:R-:W-:-:S03]  /*11f0*/  IMAD.SHL.U32 R53, R55, 0x2, RZ ;  /* 0x0000000237357824 */ /* 0x000fc600078e00ff */
[----:B------:R-:W-:Y:S01]  /*1200*/  SHF.L.U64.HI R55, R55, 0x1, R12 ;  /* 0x0000000137377819 */ /* 0x000fe2000001020c */
[----:B------:R-:W-:Y:S01]  /*1210*/  HMMA.16816.F32.BF16 R56, R8, R62, R56 ;  /* 0x0000003e0838723c */ /* 0x000fe20000041838 */
[C---:B------:R-:W-:Y:S02]  /*1220*/  IADD3 R36, P1, R53.reuse, R128, RZ ;  /* 0x0000008035247210 */ /* 0x040fe40007f3e0ff */
[----:B------:R-:W-:-:S03]  /*1230*/  IADD3 R12, P2, R53, R126, RZ ;  /* 0x0000007e350c7210 */ /* 0x000fc60007f5e0ff */
[----:B------:R-:W-:Y:S01]  /*1240*/  IMAD.X R37, R55, 0x1, R129, P1 ;  /* 0x0000000137257824 */ /* 0x000fe200008e0681 */
[----:B------:R-:W-:Y:S01]  /*1250*/  IADD3 R38, P1, R53, R124, RZ ;  /* 0x0000007c35267210 */ /* 0x000fe20007f3e0ff */
[----:B------:R-:W-:Y:S01]  /*1260*/  HMMA.16816.F32.BF16 R48, R8, R70, R48 ;  /* 0x000000460830723c */ /* 0x000fe20000041830 */
[----:B------:R-:W-:-:S03]  /*1270*/  IMAD.X R13, R55, 0x1, R127, P2 ;  /* 0x00000001370d7824 */ /* 0x000fc600010e067f */
[----:B------:R-:W-:Y:S02]  /*1280*/  IMAD.X R39, R55, 0x1, R125, P1 ;  /* 0x0000000137277824 */ /* 0x000fe400008e067d */
[C---:B------:R-:W-:Y:S06]  /*1290*/  HMMA.16816.F32.BF16 R60, R8.reuse, R66, R44 ;  /* 0x00000042083c723c */ /* 0x040fec000004182c */
[----:B------:R-:W-:Y:S01]  /*12a0*/  HMMA.16816.F32.BF16 R20, R8, R14, R20 ;  /* 0x0000000e0814723c */ /* 0x000fe20000041814 */
[----:B------:R-:W-:Y:S01]  /*12b0*/  LEA R47, R105, UR4, 0x1 ;  /* 0x00000004692f7c11 */ /* 0x000fe2000f8e08ff */
[----:B------:R-:W-:Y:S01]  /*12c0*/  UMOV UR4, 0x40 ;  /* 0x0000004000047882 */ /* 0x000fe20000000000 */
[----:B------:R-:W-:-:S03]  /*12d0*/  IADD3 R44, P2, R53, R122, RZ ;  /* 0x0000007a352c7210 */ /* 0x000fc60007f5e0ff */
[----:B------:R-:W-:Y:S01]  /*12e0*/  @!PT LDS RZ, [RZ] ;  /* 0x00000000fffff984 */ /* 0x000fe20000000800 */
[----:B------:R-:W-:Y:S01]  /*12f0*/  @!PT LDS RZ, [RZ] ;  /* 0x00000000fffff984 */ /* 0x000fe20000000800 */
[----:B------:R-:W-:Y:S01]  /*1300*/  @!PT LDS RZ, [RZ] ;  /* 0x00000000fffff984 */ /* 0x000fe20000000800 */
[----:B------:R1:W-:Y:S01]  /*1310*/  LDGSTS.E.BYPASS.128 [R47], desc[UR10][R36.64+0x100], !PT ;  /* 0x00000100242f7fae */ /* 0x0003e2000f901c4a */
[----:B------:R-:W-:Y:S01]  /*1320*/  IADD3 R8, P1, R53, R120, RZ ;  /* 0x0000007835087210 */ /* 0x000fe20007f3e0ff */
[----:B------:R-:W-:Y:S01]  /*1330*/  IMAD.X R45, R55, 0x1, R123, P2 ;  /* 0x00000001372d7824 */ /* 0x000fe200010e067b */
[C---:B------:R-:W-:Y:S01]  /*1340*/  IADD3 R10, P2, R53.reuse, R118, RZ ;  /* 0x00000076350a7210 */ /* 0x040fe20007f5e0ff */
[----:B------:R2:W-:Y:S01]  /*1350*/  LDGSTS.E.BYPASS.128 [R47+0x400], desc[UR10][R12.64+0x100], !PT ;  /* 0x004001000c2f7fae */ /* 0x0005e2000f901c4a */
[----:B------:R-:W-:Y:S01]  /*1360*/  IADD3 R14, P3, R53, R116, RZ ;  /* 0x00000074350e7210 */ /* 0x000fe20007f7e0ff */
[C---:B------:R-:W-:Y:S01]  /*1370*/  IMAD.X R9, R55.reuse, 0x1, R121, P1 ;  /* 0x0000000137097824 */ /* 0x040fe200008e0679 */
[----:B------:R-:W-:Y:S01]  /*1380*/  HMMA.16816.F32.BF16 R32, R76, R70, R32 ;  /* 0x000000464c20723c */ /* 0x000fe20000041820 */
[C---:B------:R-:W-:Y:S01]  /*1390*/  IMAD.X R11, R55.reuse, 0x1, R119, P2 ;  /* 0x00000001370b7824 */ /* 0x040fe200010e0677 */
[----:B------:R2:W-:Y:S01]  /*13a0*/  LDGSTS.E.BYPASS.128 [R47+0x800], desc[UR10][R38.64+0x100], !PT ;  /* 0x00800100262f7fae */ /* 0x0005e2000f901c4a */
[----:B------:R-:W-:Y:S01]  /*13b0*/  IMAD.X R15, R55, 0x1, R117, P3 ;  /* 0x00000001370f7824 */ /* 0x000fe200018e0675 */
[----:B-1----:R-:W-:-:S02]  /*13c0*/  IADD3 R36, P1, R53, R114, RZ ;  /* 0x0000007235247210 */ /* 0x002fc40007f3e0ff */
[----:B------:R2:W-:Y:S03]  /*13d0*/  LDGSTS.E.BYPASS.128 [R47+0xc00], desc[UR10][R44.64+0x100], !PT ;  /* 0x00c001002c2f7fae */ /* 0x0005e6000f901c4a */
[----:B------:R-:W-:Y:S01]  /*13e0*/  IMAD.X R37, R55, 0x1, R115, P1 ;  /* 0x0000000137257824 */ /* 0x000fe200008e0673 */
[----:B------:R-:W-:Y:S01]  /*13f0*/  PLOP3.LUT P1, PT, PT, PT, UP0, 0x80, 0x0 ;  /* 0x000000000000781c */ /* 0x000fe20003f2f008 */
[----:B------:R2:W-:Y:S01]  /*1400*/  LDGSTS.E.BYPASS.128 [R47+0x1000], desc[UR10][R8.64+0x100], !PT ;  /* 0x01000100082f7fae */ /* 0x0005e2000f901c4a */
[----:B------:R-:W-:-:S03]  /*1410*/  UPLOP3.LUT UP0, UPT, UPT, UPT, UPT, 0x40, 0x0 ;  /* 0x000000000000789c */ /* 0x000fc60003f0e870 */
[----:B------:R2:W-:Y:S04]  /*1420*/  LDGSTS.E.BYPASS.128 [R47+0x1400], desc[UR10][R10.64+0x100], !PT ;  /* 0x014001000a2f7fae */ /* 0x0005e8000f901c4a */
[----:B------:R2:W-:Y:S04]  /*1430*/  LDGSTS.E.BYPASS.128 [R47+0x1800], desc[UR10][R14.64+0x100], !PT ;  /* 0x018001000e2f7fae */ /* 0x0005e8000f901c4a */
[----:B------:R2:W-:Y:S04]  /*1440*/  LDGSTS.E.BYPASS.128 [R47+0x1c00], desc[UR10][R36.64+0x100], !PT ;  /* 0x01c00100242f7fae */ /* 0x0005e8000f901c4a */
[----:B------:R-:W0:Y:S01]  /*1450*/  LDGDEPBAR ;  /* 0x00000000000079af */ /* 0x000e220000000000 */
[----:B------:R-:W-:Y:S05]  /*1460*/  @P1 BRA `(.L_x_0) ;  /* 0xfffffff400f81947 */ /* 0x000fea000383ffff */
[----:B------:R-:W1:Y:S01]  /*1470*/  LDC.64 R4, c[0x0][0x218] ;  /* 0x00008600ff047b82 */ /* 0x000e620000000a00 */
[----:B------:R-:W-:-:S04]  /*1480*/  DEPBAR.LE SB0, 0x0 ;  /* 0x000080000000791a */ /* 0x000fc80000000000 */
[----:B------:R-:W-:Y:S01]  /*1490*/  SHF.R.S32.HI R3, RZ, 0x1f, R108 ;  /* 0x0000001fff037819 */ /* 0x000fe2000001146c */
[----:B--2---:R-:W-:Y:S01]  /*14a0*/  IMAD.MOV.U32 R37, RZ, RZ, RZ ;  /* 0x000000ffff257224 */ /* 0x004fe200078e00ff */
[----:B------:R-:W-:Y:S02]  /*14b0*/  LOP3.LUT R6, R110, 0x3f, R2, 0xf8, !PT ;  /* 0x0000003f6e067812 */ /* 0x000fe400078ef802 */
[----:B------:R-:W-:Y:S02]  /*14c0*/  ISETP.NE.AND P4, PT, R112, RZ, PT ;  /* 0x000000ff7000720c */ /* 0x000fe40003f85270 */
[----:B------:R-:W-:Y:S02]  /*14d0*/  SHF.R.S32.HI R7, RZ, 0x1f, R110 ;  /* 0x0000001fff077819 */ /* 0x000fe4000001146e */
[----:B------:R-:W-:Y:S01]  /*14e0*/  P2R R98, PR, RZ, 0x1 ;  /* 0x00000001ff627803 */ /* 0x000fe20000000000 */
[----:B------:R-:W-:Y:S01]  /*14f0*/  BAR.SYNC.DEFER_BLOCKING 0x0 ;  /* 0x0000000000007b1d */ /* 0x000fe20000010000 */
[----:B-1----:R-:W-:-:S04]  /*1500*/  LEA R4, P1, R108, R4, 0x2 ;  /* 0x000000046c047211 */ /* 0x002fc800078210ff */
[----:B------:R-:W-:Y:S01]  /*1510*/  LEA.HI.X R3, R108, R5, R3, 0x2, P1 ;  /* 0x000000056c037211 */ /* 0x000fe200008f1403 */
[C---:B------:R-:W-:Y:S01]  /*1520*/  IMAD.SHL.U32 R5, R6.reuse, 0x20, RZ ;  /* 0x0000002006057824 */ /* 0x040fe200078e00ff */
[----:B------:R-:W-:Y:S02]  /*1530*/  LEA R4, P1, R111, R4, 0x2 ;  /* 0x000000046f047211 */ /* 0x000fe400078210ff */
[----:B------:R-:W-:-:S03]  /*1540*/  SHF.L.U64.HI R6, R6, 0x5, R7 ;  /* 0x0000000506067819 */ /* 0x000fc60000010207 */
[----:B------:R-:W-:Y:S01]  /*1550*/  IMAD.X R3, RZ, RZ, R3, P1 ;  /* 0x000000ffff037224 */ /* 0x000fe200008e0603 */
[----:B------:R-:W-:-:S04]  /*1560*/  LEA R4, P1, R5, R4, 0x2 ;  /* 0x0000000405047211 */ /* 0x000fc800078210ff */
[----:B------:R-:W-:-:S05]  /*1570*/  LEA.HI.X R5, R5, R3, R6, 0x2, P1 ;  /* 0x0000000305057211 */ /* 0x000fca00008f1406 */
[----:B------:R-:W2:Y:S01]  /*1580*/  @P4 LDG.E R37, desc[UR10][R4.64] ;  /* 0x0000000a04254981 */ /* 0x000ea2000c1e1900 */
[C---:B------:R-:W-:Y:S01]  /*1590*/  LOP3.LUT R13, R2.reuse, 0x3f, RZ, 0xc0, !PT ;  /* 0x0000003f020d7812 */ /* 0x040fe200078ec0ff */
[C---:B------:R-:W-:Y:S01]  /*15a0*/  IMAD.SHL.U32 R6, R2.reuse, 0x2, RZ ;  /* 0x0000000202067824 */ /* 0x040fe200078e00ff */
[----:B------:R-:W-:Y:S02]  /*15b0*/  SHF.R.U32.HI R47, RZ, 0x2, R2 ;  /* 0x00000002ff2f7819 */ /* 0x000fe40000011602 */
[----:B------:R-:W-:Y:S02]  /*15c0*/  LEA R14, R13, UR6, 0x2 ;  /* 0x000000060d0e7c11 */ /* 0x000fe4000f8e10ff */
[----:B------:R-:W-:Y:S02]  /*15d0*/  LOP3.LUT R10, R2, 0x10, RZ, 0xc0, !PT ;  /* 0x00000010020a7812 */ /* 0x000fe400078ec0ff */
[----:B------:R-:W-:Y:S02]  /*15e0*/  SGXT.U32 R47, R47, 0x2 ;  /* 0x000000022f2f781a */ /* 0x000fe40000000000 */
[----:B------:R-:W-:-:S02]  /*15f0*/  SHF.R.U32.HI R10, RZ, 0x2, R10 ;  /* 0x00000002ff0a7819 */ /* 0x000fc4000001160a */
[----:B------:R-:W-:Y:S02]  /*1600*/  LOP3.LUT R11, R2, 0x20, RZ, 0xc0, !PT ;  /* 0x00000020020b7812 */ /* 0x000fe400078ec0ff */
[----:B------:R-:W-:Y:S02]  /*1610*/  LOP3.LUT R47, R47, R10, RZ, 0xfc, !PT ;  /* 0x0000000a2f2f7212 */ /* 0x000fe400078efcff */
[----:B------:R-:W-:Y:S02]  /*1620*/  SHF.R.U32.HI R11, RZ, 0x2, R11 ;  /* 0x00000002ff0b7819 */ /* 0x000fe4000001160b */
[----:B------:R-:W-:Y:S02]  /*1630*/  LEA R64, R47, UR6, 0x2 ;  /* 0x000000062f407c11 */ /* 0x000fe4000f8e10ff */
[C---:B------:R-:W-:Y:S01]  /*1640*/  LOP3.LUT R3, R11.reuse, 0x6, R6, 0xf8, !PT ;  /* 0x000000060b037812 */ /* 0x040fe200078ef806 */
[----:B------:R-:W-:-:S03]  /*1650*/  IMAD.IADD R10, R11, 0x1, R10 ;  /* 0x000000010b0a7824 */ /* 0x000fc600078e020a */
[----:B------:R-:W-:Y:S02]  /*1660*/  LEA R12, R3, UR6, 0x2 ;  /* 0x00000006030c7c11 */ /* 0x000fe4000f8e10ff */
[----:B------:R-:W-:Y:S02]  /*1670*/  LEA R81, R10, UR6, 0x1 ;  /* 0x000000060a517c11 */ /* 0x000fe4000f8e08ff */
[----:B------:R-:W-:Y:S01]  /*1680*/  ISETP.GT.U32.AND P0, PT, R47, R3, PT ;  /* 0x000000032f00720c */ /* 0x000fe20003f04070 */
[----:B--2---:R-:W-:Y:S01]  /*1690*/  STS [R14], R37 ;  /* 0x000000250e007388 */ /* 0x004fe20000000800 */
[----:B------:R-:W-:Y:S06]  /*16a0*/  BAR.SYNC.DEFER_BLOCKING 0x0 ;  /* 0x0000000000007b1d */ /* 0x000fec0000010000 */
[----:B------:R-:W-:Y:S04]  /*16b0*/  LDS R4, [R64] ;  /* 0x0000000040047984 */ /* 0x000fe80000000800 */
[----:B------:R-:W-:Y:S04]  /*16c0*/  LDS R5, [R64+0x20] ;  /* 0x0000200040057984 */ /* 0x000fe80000000800 */
[----:B------:R-:W-:Y:S04]  /*16d0*/  LDS R38, [R64+0x40] ;  /* 0x0000400040267984 */ /* 0x000fe80000000800 */
[----:B------:R-:W-:Y:S04]  /*16e0*/  LDS R46, [R64+0x60] ;  /* 0x00006000402e7984 */ /* 0x000fe80000000800 */
[----:B------:R-:W-:Y:S04]  /*16f0*/  LDS R15, [R64+0x80] ;  /* 0x00008000400f7984 */ /* 0x000fe80000000800 */
[----:B------:R-:W-:Y:S04]  /*1700*/  LDS R9, [R64+0xa0] ;  /* 0x0000a00040097984 */ /* 0x000fe80000000800 */
[----:B------:R-:W-:Y:S04]  /*1710*/  LDS R8, [R64+0xc0] ;  /* 0x0000c00040087984 */ /* 0x000fe80000000800 */
[----:B------:R-:W-:Y:S01]  /*1720*/  LDS R80, [R64+0xe0] ;  /* 0x0000e00040507984 */ /* 0x000fe20000000800 */
[----:B------:R-:W-:Y:S06]  /*1730*/  BAR.SYNC.DEFER_BLOCKING 0x0 ;  /* 0x0000000000007b1d */ /* 0x000fec0000010000 */
[----:B------:R1:W-:Y:S02]  /*1740*/  STS [R14], R37 ;  /* 0x000000250e007388 */ /* 0x0003e40000000800 */
[----:B------:R-:W-:Y:S01]  /*1750*/  BAR.SYNC.DEFER_BLOCKING 0x0 ;  /* 0x0000000000007b1d */ /* 0x000fe20000010000 */
[----:B-1----:R-:W-:-:S05]  /*1760*/  IMAD R14, R13, -0x2, R14 ;  /* 0xfffffffe0d0e7824 */ /* 0x002fca00078e020e */
[----:B------:R-:W1:Y:S02]  /*1770*/  LDS.64 R6, [R12] ;  /* 0x000000000c067984 */ /* 0x000e640000000a00 */
[C---:B-1----:R-:W-:Y:S01]  /*1780*/  FADD R36, R4.reuse, -R6 ;  /* 0x8000000604247221 */ /* 0x042fe20000000000 */
[----:B------:R-:W-:-:S03]  /*1790*/  FADD R4, R4, -R7 ;  /* 0x8000000704047221 */ /* 0x000fc60000000000 */
[----:B------:R-:W-:Y:S01]  /*17a0*/  FMUL R36, R36, 1.4426950216293334961 ;  /* 0x3fb8aa3b24247820 */ /* 0x000fe20000400000 */
[----:B------:R-:W-:Y:S01]  /*17b0*/  FMUL R100, R4, 1.4426950216293334961 ;  /* 0x3fb8aa3b04647820 */ /* 0x000fe20000400000 */
[C-C-:B------:R-:W-:Y:S01]  /*17c0*/  FADD R4, R5.reuse, -R6.reuse ;  /* 0x8000000605047221 */ /* 0x140fe20000000000 */
[----:B------:R-:W-:Y:S02]  /*17d0*/  FADD R5, R5, -R7 ;  /* 0x8000000705057221 */ /* 0x000fe40000000000 */
[----:B------:R-:W-:Y:S01]  /*17e0*/  FSETP.GEU.AND P1, PT, R36, -126, PT ;  /* 0xc2fc00002400780b */ /* 0x000fe20003f2e000 */
[----:B------:R-:W-:Y:S01]  /*17f0*/  FMUL R44, R4, 1.4426950216293334961 ;  /* 0x3fb8aa3b042c7820 */ /* 0x000fe20000400000 */
[----:B------:R-:W-:Y:S01]  /*1800*/  FMUL R5, R5, 1.4426950216293334961 ;  /* 0x3fb8aa3b05057820 */ /* 0x000fe20000400000 */
[--C-:B------:R-:W-:Y:S01]  /*1810*/  FADD R4, R38, -R6.reuse ;  /* 0x8000000626047221 */ /* 0x100fe20000000000 */
[----:B------:R-:W-:Y:S02]  /*1820*/  FSETP.GEU.AND P3, PT, R100, -126, PT ;  /* 0xc2fc00006400780b */ /* 0x000fe40003f6e000 */
[----:B------:R-:W-:Y:S01]  /*1830*/  FSETP.GEU.AND P2, PT, R44, -126, PT ;  /* 0xc2fc00002c00780b */ /* 0x000fe20003f4e000 */
[----:B------:R-:W-:Y:S01]  /*1840*/  FMUL R97, R4, 1.4426950216293334961 ;  /* 0x3fb8aa3b04617820 */ /* 0x000fe20000400000 */
[----:B------:R-:W-:Y:S01]  /*1850*/  FSETP.GEU.AND P6, PT, R5, -126, PT ;  /* 0xc2fc00000500780b */ /* 0x000fe20003fce000 */
[----:B------:R-:W-:-:S03]  /*1860*/  FADD R4, R46, -R6 ;  /* 0x800000062e047221 */ /* 0x000fc60000000000 */
[----:B------:R-:W-:Y:S01]  /*1870*/  FSETP.GEU.AND P4, PT, R97, -126, PT ;  /* 0xc2fc00006100780b */ /* 0x000fe20003f8e000 */
[----:B------:R-:W-:Y:S01]  /*1880*/  @!P1 FMUL R36, R36, 0.5 ;  /* 0x3f00000024249820 */ /* 0x000fe20000400000 */
[----:B------:R-:W-:Y:S01]  /*1890*/  FMUL R89, R4, 1.4426950216293334961 ;  /* 0x3fb8aa3b04597820 */ /* 0x000fe20000400000 */
[--C-:B------:R-:W-:Y:S02]  /*18a0*/  FADD R4, R15, -R6.reuse ;  /* 0x800000060f047221 */ /* 0x100fe40000000000 */
[----:B------:R-:W1:Y:S01]  /*18b0*/  MUFU.EX2 R39, R36 ;  /* 0x0000002400277308 */ /* 0x000e620000000800 */
[----:B------:R-:W-:Y:S01]  /*18c0*/  @!P3 FMUL R100, R100, 0.5 ;  /* 0x3f0000006464b820 */ /* 0x000fe20000400000 */
[----:B------:R-:W-:Y:S01]  /*18d0*/  FMUL R83, R4, 1.4426950216293334961 ;  /* 0x3fb8aa3b04537820 */ /* 0x000fe20000400000 */
[--C-:B------:R-:W-:Y:S01]  /*18e0*/  FADD R4, R9, -R6.reuse ;  /* 0x8000000609047221 */ /* 0x100fe20000000000 */
[----:B------:R-:W-:Y:S01]  /*18f0*/  @!P6 FMUL R5, R5, 0.5 ;  /* 0x3f0000000505e820 */ /* 0x000fe20000400000 */
[----:B------:R-:W-:Y:S01]  /*1900*/  FSETP.GEU.AND P5, PT, R89, -126, PT ;  /* 0xc2fc00005900780b */ /* 0x000fe20003fae000 */
[----:B------:R-:W-:Y:S01]  /*1910*/  @!P2 FMUL R44, R44, 0.5 ;  /* 0x3f0000002c2ca820 */ /* 0x000fe20000400000 */
[----:B------:R-:W-:Y:S01]  /*1920*/  FMUL R71, R4, 1.4426950216293334961 ;  /* 0x3fb8aa3b04477820 */ /* 0x000fe20000400000 */
[----:B------:R2:W3:Y:S01]  /*1930*/  MUFU.EX2 R36, R5 ;  /* 0x0000000500247308 */ /* 0x0004e20000000800 */
[--C-:B------:R-:W-:Y:S01]  /*1940*/  FADD R4, R8, -R6.reuse ;  /* 0x8000000608047221 */ /* 0x100fe20000000000 */
[----:B------:R-:W-:Y:S01]  /*1950*/  FADD R6, R80, -R6 ;  /* 0x8000000650067221 */ /* 0x000fe20000000000 */
[----:B------:R-:W-:-:S02]  /*1960*/  @!P4 FMUL R97, R97, 0.5 ;  /* 0x3f0000006161c820 */ /* 0x000fc40000400000 */
[----:B------:R-:W-:Y:S01]  /*1970*/  FMUL R45, R4, 1.4426950216293334961 ;  /* 0x3fb8aa3b042d7820 */ /* 0x000fe20000400000 */
[----:B------:R-:W-:Y:S01]  /*1980*/  FMUL R65, R6, 1.4426950216293334961 ;  /* 0x3fb8aa3b06417820 */ /* 0x000fe20000400000 */
[--C-:B------:R-:W-:Y:S01]  /*1990*/  FADD R4, R38, -R7.reuse ;  /* 0x8000000726047221 */ /* 0x100fe20000000000 */
[--C-:B------:R-:W-:Y:S01]  /*19a0*/  FADD R6, R46, -R7.reuse ;  /* 0x800000072e067221 */ /* 0x100fe20000000000 */
[----:B------:R-:W4:Y:S01]  /*19b0*/  MUFU.EX2 R37, R44 ;  /* 0x0000002c00257308 */ /* 0x000f220000000800 */
[----:B------:R-:W-:Y:S01]  /*19c0*/  @!P5 FMUL R89, R89, 0.5 ;  /* 0x3f0000005959d820 */ /* 0x000fe20000400000 */
[----:B------:R-:W-:Y:S01]  /*19d0*/  FMUL R92, R4, 1.4426950216293334961 ;  /* 0x3fb8aa3b045c7820 */ /* 0x000fe20000400000 */
[----:B------:R-:W-:Y:S01]  /*19e0*/  FMUL R88, R6, 1.4426950216293334961 ;  /* 0x3fb8aa3b06587820 */ /* 0x000fe20000400000 */
[----:B--2---:R-:W2:Y:S01]  /*19f0*/  LDS.64 R4, [R12+0x40] ;  /* 0x000040000c047984 */ /* 0x004ea20000000a00 */
[--C-:B------:R-:W-:Y:S01]  /*1a00*/  FADD R6, R15, -R7.reuse ;  /* 0x800000070f067221 */ /* 0x100fe20000000000 */
[----:B-1----:R-:W-:Y:S01]  /*1a10*/  @!P1 FMUL R39, R39, R39 ;  /* 0x0000002727279220 */ /* 0x002fe20000400000 */
[----:B------:R-:W-:Y:S01]  /*1a20*/  FSETP.GEU.AND P1, PT, R83, -126, PT ;  /* 0xc2fc00005300780b */ /* 0x000fe20003f2e000 */
[----:B---3--:R-:W-:Y:S01]  /*1a30*/  @!P6 FMUL R36, R36, R36 ;  /* 0x000000242424e220 */ /* 0x008fe20000400000 */
[----:B------:R-:W-:Y:S01]  /*1a40*/  FSETP.GEU.AND P6, PT, R65, -126, PT ;  /* 0xc2fc00004100780b */ /* 0x000fe20003fce000 */
[----:B------:R-:W-:Y:S01]  /*1a50*/  FMUL R84, R6, 1.4426950216293334961 ;  /* 0x3fb8aa3b06547820 */ /* 0x000fe20000400000 */
[--C-:B------:R-:W-:Y:S01]  /*1a60*/  FADD R6, R9, -R7.reuse ;  /* 0x8000000709067221 */ /* 0x100fe20000000000 */
[----:B------:R-:W1:Y:S01]  /*1a70*/  MUFU.EX2 R89, R89 ;  /* 0x0000005900597308 */ /* 0x000e620000000800 */
[----:B------:R-:W-:Y:S01]  /*1a80*/  FMUL R24, R24, R39 ;  /* 0x0000002718187220 */ /* 0x000fe20000400000 */
[----:B------:R-:W-:Y:S01]  /*1a90*/  FMUL R27, R27, R36 ;  /* 0x000000241b1b7220 */ /* 0x000fe20000400000 */
[----:B------:R-:W-:Y:S01]  /*1aa0*/  FMUL R76, R6, 1.4426950216293334961 ;  /* 0x3fb8aa3b064c7820 */ /* 0x000fe20000400000 */
[--C-:B------:R-:W-:Y:S01]  /*1ab0*/  FADD R6, R8, -R7.reuse ;  /* 0x8000000708067221 */ /* 0x100fe20000000000 */
[----:B------:R-:W-:Y:S01]  /*1ac0*/  FADD R7, R80, -R7 ;  /* 0x8000000750077221 */ /* 0x000fe20000000000 */
[----:B----4-:R-:W-:Y:S01]  /*1ad0*/  @!P2 FMUL R37, R37, R37 ;  /* 0x000000252525a220 */ /* 0x010fe20000400000 */
[----:B------:R-:W-:Y:S01]  /*1ae0*/  FSETP.GEU.AND P2, PT, R45, -126, PT ;  /* 0xc2fc00002d00780b */ /* 0x000fe20003f4e000 */
[----:B------:R-:W-:Y:S01]  /*1af0*/  FMUL R44, R6, 1.4426950216293334961 ;  /* 0x3fb8aa3b062c7820 */ /* 0x000fe20000400000 */
[----:B------:R-:W-:Y:S01]  /*1b00*/  FMUL R7, R7, 1.4426950216293334961 ;  /* 0x3fb8aa3b07077820 */ /* 0x000fe20000400000 */
[----:B------:R-:W-:Y:S01]  /*1b10*/  @!P6 FMUL R65, R65, 0.5 ;  /* 0x3f0000004141e820 */ /* 0x000fe20000400000 */
[----:B------:R-:W3:Y:S01]  /*1b20*/  MUFU.EX2 R97, R97 ;  /* 0x0000006100617308 */ /* 0x000ee20000000800 */
[----:B------:R-:W-:Y:S01]  /*1b30*/  @!P1 FMUL R83, R83, 0.5 ;  /* 0x3f00000053539820 */ /* 0x000fe20000400000 */
[----:B------:R-:W-:Y:S01]  /*1b40*/  FMUL R26, R26, R37 ;  /* 0x000000251a1a7220 */ /* 0x000fe20000400000 */
[----:B-1----:R-:W-:Y:S01]  /*1b50*/  @!P5 FMUL R89, R89, R89 ;  /* 0x000000595959d220 */ /* 0x002fe20000400000 */
[----:B------:R-:W-:-:S04]  /*1b60*/  FSETP.GEU.AND P5, PT, R88, -126, PT ;  /* 0xc2fc00005800780b */ /* 0x000fc80003fae000 */
[----:B------:R-:W1:Y:S01]  /*1b70*/  MUFU.EX2 R65, R65 ;  /* 0x0000004100417308 */ /* 0x000e620000000800 */
[----:B------:R-:W-:Y:S01]  /*1b80*/  @!P2 FMUL R45, R45, 0.5 ;  /* 0x3f0000002d2da820 */ /* 0x000fe20000400000 */
[----:B------:R-:W-:-:S06]  /*1b90*/  FMUL R89, R30, R89 ;  /* 0x000000591e597220 */ /* 0x000fcc0000400000 */
[----:B------:R-:W4:Y:S01]  /*1ba0*/  MUFU.EX2 R100, R100 ;  /* 0x0000006400647308 */ /* 0x000f220000000800 */
[----:B---3--:R-:W-:Y:S01]  /*1bb0*/  @!P4 FMUL R97, R97, R97 ;  /* 0x000000616161c220 */ /* 0x008fe20000400000 */
[----:B------:R-:W-:Y:S01]  /*1bc0*/  FSETP.GEU.AND P4, PT, R92, -126, PT ;  /* 0xc2fc00005c00780b */ /* 0x000fe20003f8e000 */
[----:B------:R-:W-:Y:S01]  /*1bd0*/  @!P5 FMUL R88, R88, 0.5 ;  /* 0x3f0000005858d820 */ /* 0x000fe20000400000 */
[C-C-:B--2---:R-:W-:Y:S01]  /*1be0*/  FADD R6, R38.reuse, -R4.reuse ;  /* 0x8000000426067221 */ /* 0x144fe20000000000 */
[--C-:B------:R-:W-:Y:S01]  /*1bf0*/  FADD R38, R38, -R5.reuse ;  /* 0x8000000526267221 */ /* 0x100fe20000000000 */
[----:B------:R-:W-:Y:S02]  /*1c00*/  FMUL R97, R28, R97 ;  /* 0x000000611c617220 */ /* 0x000fe40000400000 */
[----:B------:R-:W2:Y:S01]  /*1c10*/  MUFU.EX2 R45, R45 ;  /* 0x0000002d002d7308 */ /* 0x000ea20000000800 */
[----:B-1----:R-:W-:Y:S01]  /*1c20*/  @!P6 FMUL R65, R65, R65 ;  /* 0x000000414141e220 */ /* 0x002fe20000400000 */
[----:B------:R-:W-:Y:S01]  /*1c30*/  FSETP.GEU.AND P6, PT, R7, -126, PT ;  /* 0xc2fc00000700780b */ /* 0x000fe20003fce000 */
[----:B------:R-:W-:Y:S01]  /*1c40*/  FMUL R93, R6, 1.4426950216293334961 ;  /* 0x3fb8aa3b065d7820 */ /* 0x000fe20000400000 */
[--C-:B------:R-:W-:Y:S01]  /*1c50*/  FADD R6, R46, -R4.reuse ;  /* 0x800000042e067221 */ /* 0x100fe20000000000 */
[----:B------:R-:W-:Y:S01]  /*1c60*/  FMUL R38, R38, 1.4426950216293334961 ;  /* 0x3fb8aa3b26267820 */ /* 0x000fe20000400000 */
[--C-:B------:R-:W-:Y:S01]  /*1c70*/  FADD R46, R46, -R5.reuse ;  /* 0x800000052e2e7221 */ /* 0x100fe20000000000 */
[----:B------:R-:W-:Y:S01]  /*1c80*/  @!P4 FMUL R92, R92, 0.5 ;  /* 0x3f0000005c5cc820 */ /* 0x000fe20000400000 */
[----:B------:R-:W-:Y:S01]  /*1c90*/  FMUL R95, R6, 1.4426950216293334961 ;  /* 0x3fb8aa3b065f7820 */ /* 0x000fe20000400000 */
[--C-:B------:R-:W-:Y:S01]  /*1ca0*/  FADD R6, R15, -R4.reuse ;  /* 0x800000040f067221 */ /* 0x100fe20000000000 */
[----:B------:R-:W1:Y:S01]  /*1cb0*/  MUFU.EX2 R88, R88 ;  /* 0x0000005800587308 */ /* 0x000e620000000800 */
[----:B----4-:R-:W-:Y:S01]  /*1cc0*/  @!P3 FMUL R100, R100, R100 ;  /* 0x000000646464b220 */ /* 0x010fe20000400000 */
[----:B------:R-:W-:Y:S01]  /*1cd0*/  FSETP.GEU.AND P3, PT, R71, -126, PT ;  /* 0xc2fc00004700780b */ /* 0x000fe20003f6e000 */
[----:B------:R-:W-:Y:S01]  /*1ce0*/  FMUL R85, R6, 1.4426950216293334961 ;  /* 0x3fb8aa3b06557820 */ /* 0x000fe20000400000 */
[--C-:B------:R-:W-:Y:S01]  /*1cf0*/  FADD R6, R9, -R4.reuse ;  /* 0x8000000409067221 */ /* 0x100fe20000000000 */
[----:B------:R-:W-:Y:S01]  /*1d00*/  @!P6 FMUL R7, R7, 0.5 ;  /* 0x3f0000000707e820 */ /* 0x000fe20000400000 */
[----:B------:R-:W-:Y:S01]  /*1d10*/  FMUL R90, R46, 1.4426950216293334961 ;  /* 0x3fb8aa3b2e5a7820 */ /* 0x000fe20000400000 */
[----:B--2---:R-:W-:Y:S01]  /*1d20*/  @!P2 FMUL R45, R45, R45 ;  /* 0x0000002d2d2da220 */ /* 0x004fe20000400000 */
[----:B------:R-:W-:Y:S01]  /*1d30*/  FMUL R77, R6, 1.4426950216293334961 ;  /* 0x3fb8aa3b064d7820 */ /* 0x000fe20000400000 */
[----:B------:R2:W3:Y:S01]  /*1d40*/  MUFU.EX2 R52, R7 ;  /* 0x0000000700347308 */ /* 0x0004e20000000800 */
[----:B------:R-:W-:Y:S01]  /*1d50*/  FSETP.GEU.AND P2, PT, R44, -126, PT ;  /* 0xc2fc00002c00780b */ /* 0x000fe20003f4e000 */
[--C-:B------:R-:W-:Y:S01]  /*1d60*/  FADD R46, R8, -R4.reuse ;  /* 0x80000004082e7221 */ /* 0x100fe20000000000 */
[----:B------:R-:W-:Y:S01]  /*1d70*/  FADD R4, R80, -R4 ;  /* 0x8000000450047221 */ /* 0x000fe20000000000 */
[----:B------:R-:W-:Y:S01]  /*1d80*/  FMUL R25, R25, R100 ;  /* 0x0000006419197220 */ /* 0x000fe20000400000 */
[----:B------:R-:W-:Y:S01]  /*1d90*/  FMUL R65, R58, R65 ;  /* 0x000000413a417220 */ /* 0x000fe20000400000 */
[----:B------:R-:W-:Y:S01]  /*1da0*/  @!P3 FMUL R71, R71, 0.5 ;  /* 0x3f0000004747b820 */ /* 0x000fe20000400000 */
[----:B------:R-:W-:Y:S01]  /*1db0*/  FMUL R55, R4, 1.4426950216293334961 ;  /* 0x3fb8aa3b04377820 */ /* 0x000fe20000400000 */
[----:B-1----:R-:W-:Y:S01]  /*1dc0*/  @!P5 FMUL R88, R88, R88 ;  /* 0x000000585858d220 */ /* 0x002fe20000400000 */
[----:B--2---:R-:W1:Y:S01]  /*1dd0*/  LDS.64 R6, [R12+0x80] ;  /* 0x000080000c067984 */ /* 0x004e620000000a00 */
[----:B------:R-:W-:Y:S01]  /*1de0*/  FSETP.GEU.AND P5, PT, R38, -126, PT ;  /* 0xc2fc00002600780b */ /* 0x000fe20003fae000 */
[--C-:B------:R-:W-:Y:S01]  /*1df0*/  FADD R4, R15, -R5.reuse ;  /* 0x800000050f047221 */ /* 0x100fe20000000000 */
[----:B------:R-:W2:Y:S01]  /*1e00*/  MUFU.EX2 R92, R92 ;  /* 0x0000005c005c7308 */ /* 0x000ea20000000800 */
[----:B------:R-:W4:Y:S01]  /*1e10*/  LDS.64 R12, [R12+0xc0] ;  /* 0x0000c0000c0c7984 */ /* 0x000f220000000a00 */
[----:B------:R-:W-:Y:S01]  /*1e20*/  @!P2 FMUL R44, R44, 0.5 ;  /* 0x3f0000002c2ca820 */ /* 0x000fe20000400000 */
[----:B------:R-:W-:Y:S01]  /*1e30*/  FMUL R86, R4, 1.4426950216293334961 ;  /* 0x3fb8aa3b04567820 */ /* 0x000fe20000400000 */
[--C-:B------:R-:W-:Y:S01]  /*1e40*/  FADD R4, R9, -R5.reuse ;  /* 0x8000000509047221 */ /* 0x100fe20000000000 */
[----:B---3--:R-:W-:Y:S01]  /*1e50*/  @!P6 FMUL R52, R52, R52 ;  /* 0x000000343434e220 */ /* 0x008fe20000400000 */
[----:B------:R-:W-:Y:S01]  /*1e60*/  FSETP.GEU.AND P6, PT, R77, -126, PT ;  /* 0xc2fc00004d00780b */ /* 0x000fe20003fce000 */
[----:B------:R-:W-:Y:S01]  /*1e70*/  BAR.SYNC.DEFER_BLOCKING 0x0 ;  /* 0x0000000000007b1d */ /* 0x000fe20000010000 */
[----:B------:R-:W-:Y:S01]  /*1e80*/  FMUL R78, R4, 1.4426950216293334961 ;  /* 0x3fb8aa3b044e7820 */ /* 0x000fe20000400000 */
[--C-:B------:R-:W-:Y:S01]  /*1e90*/  FADD R4, R8, -R5.reuse ;  /* 0x8000000508047221 */ /* 0x100fe20000000000 */
[----:B------:R-:W-:Y:S01]  /*1ea0*/  FADD R5, R80, -R5 ;  /* 0x8000000550057221 */ /* 0x000fe20000000000 */
[----:B------:R-:W-:Y:S01]  /*1eb0*/  @!P5 FMUL R38, R38, 0.5 ;  /* 0x3f0000002626d820 */ /* 0x000fe20000400000 */
[----:B------:R-:W-:Y:S01]  /*1ec0*/  FMUL R46, R46, 1.4426950216293334961 ;  /* 0x3fb8aa3b2e2e7820 */ /* 0x000fe20000400000 */
[----:B------:R-:W3:Y:S01]  /*1ed0*/  MUFU.EX2 R71, R71 ;  /* 0x0000004700477308 */ /* 0x000ee20000000800 */
[----:B------:R-:W-:Y:S01]  /*1ee0*/  FMUL R5, R5, 1.4426950216293334961 ;  /* 0x3fb8aa3b05057820 */ /* 0x000fe20000400000 */
[----:B------:R-:W-:Y:S01]  /*1ef0*/  FMUL R66, R4, 1.4426950216293334961 ;  /* 0x3fb8aa3b04427820 */ /* 0x000fe20000400000 */
[----:B------:R-:W-:Y:S01]  /*1f00*/  FMUL R31, R31, R88 ;  /* 0x000000581f1f7220 */ /* 0x000fe20000400000 */
[----:B--2---:R-:W-:Y:S01]  /*1f10*/  @!P4 FMUL R92, R92, R92 ;  /* 0x0000005c5c5cc220 */ /* 0x004fe20000400000 */
[----:B------:R-:W-:Y:S01]  /*1f20*/  FSETP.GEU.AND P4, PT, R93, -126, PT ;  /* 0xc2fc00005d00780b */ /* 0x000fe20003f8e000 */
[----:B------:R-:W-:Y:S01]  /*1f30*/  @!P6 FMUL R77, R77, 0.5 ;  /* 0x3f0000004d4de820 */ /* 0x000fe20000400000 */
[----:B------:R-:W-:Y:S01]  /*1f40*/  FMUL R59, R59, R52 ;  /* 0x000000343b3b7220 */ /* 0x000fe20000400000 */
[----:B------:R-:W2:Y:S01]  /*1f50*/  MUFU.EX2 R44, R44 ;  /* 0x0000002c002c7308 */ /* 0x000ea20000000800 */
[----:B------:R-:W-:Y:S01]  /*1f60*/  FMUL R29, R29, R92 ;  /* 0x0000005c1d1d7220 */ /* 0x000fe20000400000 */
[----:B------:R-:W-:-:S06]  /*1f70*/  FMUL R45, R56, R45 ;  /* 0x0000002d382d7220 */ /* 0x000fcc0000400000 */
[----:B------:R-:W4:Y:S01]  /*1f80*/  MUFU.EX2 R77, R77 ;  /* 0x0000004d004d7308 */ /* 0x000f220000000800 */
[----:B---3--:R-:W-:Y:S01]  /*1f90*/  @!P3 FMUL R71, R71, R71 ;  /* 0x000000474747b220 */ /* 0x008fe20000400000 */
[----:B-----5:R-:W-:Y:S01]  /*1fa0*/  STS.U16 [R14], R107 ;  /* 0x0000006b0e007388 */ /* 0x020fe20000000400 */
[----:B------:R-:W-:Y:S01]  /*1fb0*/  FSETP.GEU.AND P3, PT, R76, -126, PT ;  /* 0xc2fc00004c00780b */ /* 0x000fe20003f6e000 */
[----:B------:R-:W-:Y:S01]  /*1fc0*/  @!P4 FMUL R93, R93, 0.5 ;  /* 0x3f0000005d5dc820 */ /* 0x000fe20000400000 */
[----:B------:R-:W-:-:S03]  /*1fd0*/  FMUL R42, R42, R71 ;  /* 0x000000472a2a7220 */ /* 0x000fc60000400000 */
[----:B------:R-:W3:Y:S01]  /*1fe0*/  MUFU.EX2 R38, R38 ;  /* 0x0000002600267308 */ /* 0x000ee20000000800 */
[--C-:B-1----:R-:W-:Y:S01]  /*1ff0*/  FADD R4, R15, -R6.reuse ;  /* 0x800000060f047221 */ /* 0x102fe20000000000 */
[----:B--2---:R-:W-:Y:S01]  /*2000*/  @!P2 FMUL R44, R44, R44 ;  /* 0x0000002c2c2ca220 */ /* 0x004fe20000400000 */
[----:B------:R-:W-:Y:S01]  /*2010*/  FSETP.GEU.AND P2, PT, R85, -126, PT ;  /* 0xc2fc00005500780b */ /* 0x000fe20003f4e000 */
[--C-:B------:R-:W-:Y:S01]  /*2020*/  FADD R15, R15, -R7.reuse ;  /* 0x800000070f0f7221 */ /* 0x100fe20000000000 */
[----:B------:R-:W-:Y:S01]  /*2030*/  FMUL R87, R4, 1.4426950216293334961 ;  /* 0x3fb8aa3b04577820 */ /* 0x000fe20000400000 */
[C-C-:B------:R-:W-:Y:S01]  /*2040*/  FADD R4, R9.reuse, -R6.reuse ;  /* 0x8000000609047221 */ /* 0x140fe20000000000 */
[--C-:B------:R-:W-:Y:S01]  /*2050*/  FADD R9, R9, -R7.reuse ;  /* 0x8000000709097221 */ /* 0x100fe20000000000 */
[----:B------:R-:W1:Y:S01]  /*2060*/  MUFU.EX2 R83, R83 ;  /* 0x0000005300537308 */ /* 0x000e620000000800 */
[----:B----4-:R-:W-:Y:S01]  /*2070*/  @!P6 FMUL R77, R77, R77 ;  /* 0x0000004d4d4de220 */ /* 0x010fe20000400000 */
[----:B------:R-:W-:Y:S01]  /*2080*/  FSETP.GEU.AND P6, PT, R5, -126, PT ;  /* 0xc2fc00000500780b */ /* 0x000fe20003fce000 */
[----:B------:R-:W-:Y:S01]  /*2090*/  FMUL R91, R4, 1.4426950216293334961 ;  /* 0x3fb8aa3b045b7820 */ /* 0x000fe20000400000 */
[----:B------:R-:W-:Y:S01]  /*20a0*/  @!P3 FMUL R76, R76, 0.5 ;  /* 0x3f0000004c4cb820 */ /* 0x000fe20000400000 */
[----:B------:R-:W-:Y:S01]  /*20b0*/  FMUL R15, R15, 1.4426950216293334961 ;  /* 0x3fb8aa3b0f0f7820 */ /* 0x000fe20000400000 */
[----:B------:R-:W-:Y:S01]  /*20c0*/  FMUL R94, R9, 1.4426950216293334961 ;  /* 0x3fb8aa3b095e7820 */ /* 0x000fe20000400000 */
[--C-:B------:R-:W-:Y:S01]  /*20d0*/  FADD R9, R8, -R6.reuse ;  /* 0x8000000608097221 */ /* 0x100fe20000000000 */
[----:B------:R-:W-:Y:S01]  /*20e0*/  @!P2 FMUL R85, R85, 0.5 ;  /* 0x3f0000005555a820 */ /* 0x000fe20000400000 */
[----:B---3--:R-:W-:Y:S01]  /*20f0*/  @!P5 FMUL R38, R38, R38 ;  /* 0x000000262626d220 */ /* 0x008fe20000400000 */
[----:B------:R-:W-:Y:S01]  /*2100*/  FSETP.GEU.AND P5, PT, R55, -126, PT ;  /* 0xc2fc00003700780b */ /* 0x000fe20003fae000 */
[----:B------:R-:W2:Y:S01]  /*2110*/  MUFU.EX2 R93, R93 ;  /* 0x0000005d005d7308 */ /* 0x000ea20000000800 */
[----:B------:R-:W-:Y:S01]  /*2120*/  FMUL R67, R9, 1.4426950216293334961 ;  /* 0x3fb8aa3b09437820 */ /* 0x000fe20000400000 */
[----:B------:R-:W-:Y:S01]  /*2130*/  FADD R9, R80, -R6 ;  /* 0x8000000650097221 */ /* 0x000fe20000000000 */
[--C-:B------:R-:W-:Y:S01]  /*2140*/  FADD R6, R8, -R7.reuse ;  /* 0x8000000708067221 */ /* 0x100fe20000000000 */
[----:B------:R-:W-:Y:S01]  /*2150*/  @!P6 FMUL R5, R5, 0.5 ;  /* 0x3f0000000505e820 */ /* 0x000fe20000400000 */
[----:B------:R-:W-:Y:S01]  /*2160*/  FADD R7, R80, -R7 ;  /* 0x8000000750077221 */ /* 0x000fe20000000000 */
[----:B-1----:R-:W-:Y:S01]  /*2170*/  @!P1 FMUL R83, R83, R83 ;  /* 0x0000005353539220 */ /* 0x002fe20000400000 */
[----:B------:R-:W-:Y:S01]  /*2180*/  FSETP.GEU.AND P1, PT, R84, -126, PT ;  /* 0xc2fc00005400780b */ /* 0x000fe20003f2e000 */
[----:B------:R-:W1:Y:S01]  /*2190*/  MUFU.EX2 R54, R5 ;  /* 0x0000000500367308 */ /* 0x000e620000000800 */
[----:B------:R-:W-:Y:S01]  /*21a0*/  BAR.SYNC.DEFER_BLOCKING 0x0 ;  /* 0x0000000000007b1d */ /* 0x000fe20000010000 */
[----:B------:R-:W-:Y:S01]  /*21b0*/  FMUL R69, R9, 1.4426950216293334961 ;  /* 0x3fb8aa3b09457820 */ /* 0x000fe20000400000 */
[C-C-:B------:R-:W-:Y:S01]  /*21c0*/  FADD R9, R8.reuse, -R12.reuse ;  /* 0x8000000c08097221 */ /* 0x140fe20000000000 */
[----:B------:R-:W-:Y:S01]  /*21d0*/  @!P5 FMUL R55, R55, 0.5 ;  /* 0x3f0000003737d820 */ /* 0x000fe20000400000 */
[--C-:B------:R-:W-:Y:S01]  /*21e0*/  FADD R8, R8, -R13.reuse ;  /* 0x8000000d08087221 */ /* 0x100fe20000000000 */
[----:B------:R-:W-:Y:S01]  /*21f0*/  FMUL R70, R7, 1.4426950216293334961 ;  /* 0x3fb8aa3b07467820 */ /* 0x000fe20000400000 */
[----:B------:R-:W-:Y:S01]  /*2200*/  FMUL R68, R6, 1.4426950216293334961 ;  /* 0x3fb8aa3b06447820 */ /* 0x000fe20000400000 */
[----:B------:R-:W3:Y:S01]  /*2210*/  MUFU.EX2 R76, R76 ;  /* 0x0000004c004c7308 */ /* 0x000ee20000000800 */
[----:B--2---:R-:W-:Y:S01]  /*2220*/  @!P4 FMUL R93, R93, R93 ;  /* 0x0000005d5d5dc220 */ /* 0x004fe20000400000 */
[----:B------:R-:W-:Y:S01]  /*2230*/  FSETP.GEU.AND P4, PT, R46, -126, PT ;  /* 0xc2fc00002e00780b */ /* 0x000fe20003f8e000 */
[----:B------:R-:W-:Y:S01]  /*2240*/  FMUL R82, R8, 1.4426950216293334961 ;  /* 0x3fb8aa3b08527820 */ /* 0x000fe20000400000 */
[----:B------:R-:W-:Y:S01]  /*2250*/  @!P1 FMUL R84, R84, 0.5 ;  /* 0x3f00000054549820 */ /* 0x000fe20000400000 */
[----:B------:R-:W-:Y:S01]  /*2260*/  FMUL R79, R9, 1.4426950216293334961 ;  /* 0x3fb8aa3b094f7820 */ /* 0x000fe20000400000 */
[C---:B------:R-:W-:Y:S01]  /*2270*/  FADD R12, R80.reuse, -R12 ;  /* 0x8000000c500c7221 */ /* 0x040fe20000000000 */
[----:B------:R-:W-:Y:S01]  /*2280*/  FADD R13, R80, -R13 ;  /* 0x8000000d500d7221 */ /* 0x000fe20000000000 */
[----:B------:R-:W2:Y:S01]  /*2290*/  MUFU.EX2 R85, R85 ;  /* 0x0000005500557308 */ /* 0x000ea20000000800 */
[----:B------:R-:W-:Y:S01]  /*22a0*/  FMUL R33, R33, R38 ;  /* 0x0000002621217220 */ /* 0x000fe20000400000 */
[----:B------:R-:W-:Y:S01]  /*22b0*/  FMUL R12, R12, 1.4426950216293334961 ;  /* 0x3fb8aa3b0c0c7820 */ /* 0x000fe20000400000 */
[----:B------:R-:W-:Y:S01]  /*22c0*/  FMUL R99, R13, 1.4426950216293334961 ;  /* 0x3fb8aa3b0d637820 */ /* 0x000fe20000400000 */
[----:B------:R-:W-:Y:S01]  /*22d0*/  LOP3.LUT R13, R110, 0x1, R3, 0xfe, !PT ;  /* 0x000000016e0d7812 */ /* 0x000fe200078efe03 */
[----:B-1----:R-:W-:Y:S01]  /*22e0*/  @!P6 FMUL R54, R54, R54 ;  /* 0x000000363636e220 */ /* 0x002fe20000400000 */
[----:B------:R-:W-:Y:S01]  /*22f0*/  FSETP.GEU.AND P6, PT, R69, -126, PT ;  /* 0xc2fc00004500780b */ /* 0x000fe20003fce000 */
[----:B------:R-:W-:Y:S01]  /*2300*/  @!P4 FMUL R46, R46, 0.5 ;  /* 0x3f0000002e2ec820 */ /* 0x000fe20000400000 */
[----:B------:R-:W1:Y:S01]  /*2310*/  MUFU.EX2 R55, R55 ;  /* 0x0000003700377308 */ /* 0x000e620000000800 */
[----:B------:R-:W4:Y:S01]  /*2320*/  LDS.64 R4, [R81] ;  /* 0x0000000051047984 */ /* 0x000f220000000a00 */
[----:B---3--:R-:W-:Y:S01]  /*2330*/  @!P3 FMUL R76, R76, R76 ;  /* 0x0000004c4c4cb220 */ /* 0x008fe20000400000 */
[----:B------:R-:W-:Y:S01]  /*2340*/  FSETP.GEU.AND P3, PT, R90, -126, PT ;  /* 0xc2fc00005a00780b */ /* 0x000fe20003f6e000 */
[----:B------:R-:W-:Y:S01]  /*2350*/  FMUL R93, R32, R93 ;  /* 0x0000005d205d7220 */ /* 0x000fe20000400000 */
[----:B------:R-:W-:Y:S01]  /*2360*/  FMUL R83, R40, R83 ;  /* 0x0000005328537220 */ /* 0x000fe20000400000 */
[----:B------:R-:W-:Y:S01]  /*2370*/  FMUL R43, R43, R76 ;  /* 0x0000004c2b2b7220 */ /* 0x000fe20000400000 */
[----:B------:R-:W-:Y:S01]  /*2380*/  FMUL R44, R57, R44 ;  /* 0x0000002c392c7220 */ /* 0x000fe20000400000 */
[----:B------:R-:W3:Y:S01]  /*2390*/  MUFU.EX2 R84, R84 ;  /* 0x0000005400547308 */ /* 0x000ee20000000800 */
[----:B--2---:R-:W-:Y:S01]  /*23a0*/  @!P2 FMUL R85, R85, R85 ;  /* 0x000000555555a220 */ /* 0x004fe20000400000 */
[----:B------:R-:W-:Y:S01]  /*23b0*/  FSETP.GEU.AND P2, PT, R66, -126, PT ;  /* 0xc2fc00004200780b */ /* 0x000fe20003f4e000 */
[----:B------:R-:W-:Y:S01]  /*23c0*/  @!P6 FMUL R69, R69, 0.5 ;  /* 0x3f0000004545e820 */ /* 0x000fe20000400000 */
[----:B------:R-:W-:Y:S01]  /*23d0*/  FMUL R74, R74, R77 ;  /* 0x0000004d4a4a7220 */ /* 0x000fe20000400000 */
[----:B------:R-:W-:Y:S01]  /*23e0*/  FMUL R85, R72, R85 ;  /* 0x0000005548557220 */ /* 0x000fe20000400000 */
[----:B------:R-:W-:Y:S01]  /*23f0*/  FMUL R51, R51, R54 ;  /* 0x0000003633337220 */ /* 0x000fe20000400000 */
[----:B------:R-:W2:Y:S01]  /*2400*/  LDC.64 R76, c[0x0][0x228] ;  /* 0x00008a00ff4c7b82 */ /* 0x000ea20000000a00 */
[----:B------:R-:W-:Y:S01]  /*2410*/  @!P3 FMUL R90, R90, 0.5 ;  /* 0x3f0000005a5ab820 */ /* 0x000fe20000400000 */
[----:B-1----:R-:W-:Y:S01]  /*2420*/  @!P5 FMUL R55, R55, R55 ;  /* 0x000000373737d220 */ /* 0x002fe20000400000 */
[----:B------:R-:W-:Y:S01]  /*2430*/  FSETP.GEU.AND P5, PT, R15, -126, PT ;  /* 0xc2fc00000f00780b */ /* 0x000fe20003fae000 */
[----:B------:R-:W1:Y:S02]  /*2440*/  MUFU.EX2 R53, R46 ;  /* 0x0000002e00357308 */ /* 0x000e640000000800 */
[----:B------:R-:W-:-:S02]  /*2450*/  FMUL R55, R50, R55 ;  /* 0x0000003732377220 */ /* 0x000fc40000400000 */
[----:B------:R-:W-:Y:S01]  /*2460*/  @!P2 FMUL R66, R66, 0.5 ;  /* 0x3f0000004242a820 */ /* 0x000fe20000400000 */
[----:B---3--:R-:W-:Y:S01]  /*2470*/  @!P1 FMUL R84, R84, R84 ;  /* 0x0000005454549220 */ /* 0x008fe20000400000 */
[----:B------:R-:W-:Y:S02]  /*2480*/  FSETP.GEU.AND P1, PT, R95, -126, PT ;  /* 0xc2fc00005f00780b */ /* 0x000fe40003f2e000 */
[----:B------:R3:W4:Y:S01]  /*2490*/  MUFU.EX2 R46, R66 ;  /* 0x00000042002e7308 */ /* 0x0007220000000800 */
[----:B------:R-:W-:-:S03]  /*24a0*/  FMUL R41, R41, R84 ;  /* 0x0000005429297220 */ /* 0x000fc60000400000 */
[----:B------:R-:W-:-:S04]  /*24b0*/  @!P5 FMUL R15, R15, 0.5 ;  /* 0x3f0000000f0fd820 */ /* 0x000fc80000400000 */
[----:B------:R-:W2:Y:S01]  /*24c0*/  MUFU.EX2 R90, R90 ;  /* 0x0000005a005a7308 */ /* 0x000ea20000000800 */
[----:B---3--:R-:W-:Y:S02]  /*24d0*/  IMAD R66, R10, 0x2, R81 ;  /* 0x000000020a427824 */ /* 0x008fe400078e0251 */
[----:B-1----:R-:W-:Y:S01]  /*24e0*/  @!P4 FMUL R53, R53, R53 ;  /* 0x000000353535c220 */ /* 0x002fe20000400000 */
[----:B------:R-:W-:Y:S01]  /*24f0*/  LDS.64 R10, [R81+0x40] ;  /* 0x00004000510a7984 */ /* 0x000fe20000000a00 */
[----:B------:R-:W-:Y:S01]  /*2500*/  @!P1 FMUL R95, R95, 0.5 ;  /* 0x3f0000005f5f9820 */ /* 0x000fe20000400000 */
[----:B------:R-:W-:Y:S01]  /*2510*/  FSETP.GEU.AND P4, PT, R87, -126, PT ;  /* 0xc2fc00005700780b */ /* 0x000fe20003f8e000 */
[C---:B----4-:R-:W-:Y:S01]  /*2520*/  IMAD.U32 R6, R5.reuse, 0x10000, RZ ;  /* 0x0001000005067824 */ /* 0x050fe200078e00ff */
[C---:B------:R-:W-:Y:S01]  /*2530*/  PRMT R7, R4.reuse, 0x7632, R7 ;  /* 0x0000763204077816 */ /* 0x040fe20000000007 */
[----:B------:R1:W3:Y:S01]  /*2540*/  MUFU.EX2 R96, R15 ;  /* 0x0000000f00607308 */ /* 0x0002e20000000800 */
[----:B------:R-:W-:Y:S01]  /*2550*/  PRMT R8, R5, 0x7632, R8 ;  /* 0x0000763205087816 */ /* 0x000fe20000000008 */
[----:B------:R-:W-:-:S02]  /*2560*/  IMAD.U32 R4, R4, 0x10000, RZ ;  /* 0x0001000004047824 */ /* 0x000fc400078e00ff */
[----:B------:R-:W-:Y:S01]  /*2570*/  @!P2 FMUL R46, R46, R46 ;  /* 0x0000002e2e2ea220 */ /* 0x000fe20000400000 */
[----:B------:R-:W-:Y:S01]  /*2580*/  IMAD.U32 R5, R7, 0x10000, RZ ;  /* 0x0001000007057824 */ /* 0x000fe200078e00ff */
[----:B------:R-:W-:Y:S01]  /*2590*/  FSETP.GEU.AND P2, PT, R67, -126, PT ;  /* 0xc2fc00004300780b */ /* 0x000fe20003f4e000 */
[----:B------:R-:W-:Y:S02]  /*25a0*/  IMAD.U32 R7, R8, 0x10000, RZ ;  /* 0x0001000008077824 */ /* 0x000fe400078e00ff */
[----:B------:R-:W-:Y:S01]  /*25b0*/  FMUL R48, R48, R53 ;  /* 0x0000003530307220 */ /* 0x000fe20000400000 */
[----:B------:R-:W-:Y:S01]  /*25c0*/  LDS.64 R8, [R81+0x60] ;  /* 0x0000600051087984 */ /* 0x000fe20000000a00 */
[----:B------:R-:W4:Y:S01]  /*25d0*/  MUFU.EX2 R95, R95 ;  /* 0x0000005f005f7308 */ /* 0x000f220000000800 */
[----:B--2---:R-:W-:Y:S01]  /*25e0*/  @!P3 FMUL R90, R90, R90 ;  /* 0x0000005a5a5ab220 */ /* 0x004fe20000400000 */
[----:B------:R-:W-:Y:S01]  /*25f0*/  FSETP.GEU.AND P3, PT, R78, -126, PT ;  /* 0xc2fc00004e00780b */ /* 0x000fe20003f6e000 */
[----:B-1----:R-:W1:Y:S01]  /*2600*/  LDS.64 R14, [R81+0x20] ;  /* 0x00002000510e7984 */ /* 0x002e620000000a00 */
[----:B------:R-:W-:Y:S01]  /*2610*/  @!P4 FMUL R87, R87, 0.5 ;  /* 0x3f0000005757c820 */ /* 0x000fe20000400000 */
[----:B------:R-:W-:Y:S01]  /*2620*/  FMUL R35, R35, R90 ;  /* 0x0000005a23237220 */ /* 0x000fe20000400000 */
[----:B------:R-:W-:Y:S01]  /*2630*/  FMUL R46, R49, R46 ;  /* 0x0000002e312e7220 */ /* 0x000fe20000400000 */
[----:B------:R-:W-:Y:S01]  /*2640*/  BAR.SYNC.DEFER_BLOCKING 0x0 ;  /* 0x0000000000007b1d */ /* 0x000fe20000010000 */
[----:B---3--:R-:W-:Y:S01]  /*2650*/  @!P5 FMUL R96, R96, R96 ;  /* 0x000000606060d220 */ /* 0x008fe20000400000 */
[----:B------:R-:W-:Y:S01]  /*2660*/  @!P2 FMUL R67, R67, 0.5 ;  /* 0x3f0000004343a820 */ /* 0x000fe20000400000 */
[----:B------:R-:W-:-:S02]  /*2670*/  FSETP.GEU.AND P5, PT, R70, -126, PT ;  /* 0xc2fc00004600780b */ /* 0x000fc40003fae000 */
[----:B------:R-:W-:Y:S01]  /*2680*/  FMUL R17, R17, R96 ;  /* 0x0000006011117220 */ /* 0x000fe20000400000 */
[----:B------:R-:W2:Y:S02]  /*2690*/  MUFU.EX2 R87, R87 ;  /* 0x0000005700577308 */ /* 0x000ea40000000800 */
[----:B------:R-:W-:Y:S01]  /*26a0*/  @!P3 FMUL R78, R78, 0.5 ;  /* 0x3f0000004e4eb820 */ /* 0x000fe20000400000 */
[----:B----4-:R-:W-:Y:S01]  /*26b0*/  @!P1 FMUL R95, R95, R95 ;  /* 0x0000005f5f5f9220 */ /* 0x010fe20000400000 */
[----:B------:R-:W-:-:S04]  /*26c0*/  FSETP.GEU.AND P1, PT, R86, -126, PT ;  /* 0xc2fc00005600780b */ /* 0x000fc80003f2e000 */
[----:B------:R-:W3:Y:S01]  /*26d0*/  MUFU.EX2 R78, R78 ;  /* 0x0000004e004e7308 */ /* 0x000ee20000000800 */
[----:B------:R-:W-:Y:S01]  /*26e0*/  FMUL R95, R34, R95 ;  /* 0x0000005f225f7220 */ /* 0x000fe20000400000 */
[----:B------:R-:W-:-:S06]  /*26f0*/  @!P5 FMUL R70, R70, 0.5 ;  /* 0x3f0000004646d820 */ /* 0x000fcc0000400000 */
[----:B------:R-:W4:Y:S01]  /*2700*/  MUFU.EX2 R67, R67 ;  /* 0x0000004300437308 */ /* 0x000f220000000800 */
[----:B--2---:R-:W-:Y:S01]  /*2710*/  @!P4 FMUL R87, R87, R87 ;  /* 0x000000575757c220 */ /* 0x004fe20000400000 */
[----:B------:R1:W-:Y:S01]  /*2720*/  STS.128 [R66], R4 ;  /* 0x0000000442007388 */ /* 0x0003e20000000c00 */
[----:B------:R-:W-:Y:S01]  /*2730*/  @!P1 FMUL R86, R86, 0.5 ;  /* 0x3f00000056569820 */ /* 0x000fe20000400000 */
[----:B------:R-:W-:Y:S01]  /*2740*/  FSETP.GEU.AND P4, PT, R68, -126, PT ;  /* 0xc2fc00004400780b */ /* 0x000fe20003f8e000 */
[----:B------:R-:W-:Y:S01]  /*2750*/  FMUL R87, R16, R87 ;  /* 0x0000005710577220 */ /* 0x000fe20000400000 */
[----:B------:R-:W-:Y:S01]  /*2760*/  BAR.SYNC.DEFER_BLOCKING 0x0 ;  /* 0x0000000000007b1d */ /* 0x000fe20000010000 */
[----:B---3--:R-:W-:Y:S01]  /*2770*/  @!P3 FMUL R78, R78, R78 ;  /* 0x0000004e4e4eb220 */ /* 0x008fe20000400000 */
[----:B------:R-:W-:-:S04]  /*2780*/  FSETP.GEU.AND P3, PT, R94, -126, PT ;  /* 0xc2fc00005e00780b */ /* 0x000fc80003f6e000 */
[----:B------:R-:W2:Y:S01]  /*2790*/  MUFU.EX2 R86, R86 ;  /* 0x0000005600567308 */ /* 0x000ea20000000800 */
[----:B------:R-:W-:Y:S01]  /*27a0*/  FMUL R75, R75, R78 ;  /* 0x0000004e4b4b7220 */ /* 0x000fe20000400000 */
[----:B----4-:R-:W-:Y:S01]  /*27b0*/  @!P2 FMUL R67, R67, R67 ;  /* 0x000000434343a220 */ /* 0x010fe20000400000 */
[C---:B-1----:R-:W-:Y:S01]  /*27c0*/  PRMT R5, R14.reuse, 0x7632, R5 ;  /* 0x000076320e057816 */ /* 0x042fe20000000005 */
[----:B------:R-:W-:Y:S01]  /*27d0*/  IMAD.U32 R4, R14, 0x10000, RZ ;  /* 0x000100000e047824 */ /* 0x000fe200078e00ff */
[C---:B------:R-:W-:Y:S01]  /*27e0*/  PRMT R7, R15.reuse, 0x7632, R7 ;  /* 0x000076320f077816 */ /* 0x040fe20000000007 */
[----:B------:R-:W-:Y:S01]  /*27f0*/  IMAD.U32 R6, R15, 0x10000, RZ ;  /* 0x000100000f067824 */ /* 0x000fe200078e00ff */
[----:B------:R-:W-:Y:S02]  /*2800*/  FSETP.GEU.AND P2, PT, R12, -126, PT ;  /* 0xc2fc00000c00780b */ /* 0x000fe40003f4e000 */
[----:B------:R-:W-:Y:S01]  /*2810*/  @!P3 FMUL R94, R94, 0.5 ;  /* 0x3f0000005e5eb820 */ /* 0x000fe20000400000 */
[----:B------:R-:W-:-:S02]  /*2820*/  IMAD.U32 R5, R5, 0x10000, RZ ;  /* 0x0001000005057824 */ /* 0x000fc400078e00ff */
[----:B------:R-:W-:Y:S01]  /*2830*/  @!P4 FMUL R68, R68, 0.5 ;  /* 0x3f0000004444c820 */ /* 0x000fe20000400000 */
[----:B------:R-:W-:Y:S01]  /*2840*/  IMAD.U32 R7, R7, 0x10000, RZ ;  /* 0x0001000007077824 */ /* 0x000fe200078e00ff */
[----:B------:R-:W1:Y:S01]  /*2850*/  MUFU.EX2 R70, R70 ;  /* 0x0000004600467308 */ /* 0x000e620000000800 */
[----:B------:R-:W-:Y:S01]  /*2860*/  LOP3.LUT R15, R3, 0x11, RZ, 0xfc, !PT ;  /* 0x00000011030f7812 */ /* 0x000fe200078efcff */
[----:B--2---:R-:W-:Y:S01]  /*2870*/  @!P1 FMUL R86, R86, R86 ;  /* 0x0000005656569220 */ /* 0x004fe20000400000 */
[----:B------:R-:W2:Y:S01]  /*2880*/  LDS R101, [R64] ;  /* 0x0000000040657984 */ /* 0x000ea20000000800 */
[----:B------:R-:W-:Y:S01]  /*2890*/  FSETP.GEU.AND P1, PT, R91, -126, PT ;  /* 0xc2fc00005b00780b */ /* 0x000fe20003f2e000 */
[----:B------:R-:W-:Y:S01]  /*28a0*/  FMUL R60, R60, R67 ;  /* 0x000000433c3c7220 */ /* 0x000fe20000400000 */
[----:B------:R-:W-:Y:S01]  /*28b0*/  FMUL R73, R73, R86 ;  /* 0x0000005649497220 */ /* 0x000fe20000400000 */
[----:B------:R-:W3:Y:S01]  /*28c0*/  LDS R102, [R64+0x20] ;  /* 0x0000200040667984 */ /* 0x000ee20000000800 */
[----:B------:R-:W4:Y:S01]  /*28d0*/  MUFU.EX2 R94, R94 ;  /* 0x0000005e005e7308 */ /* 0x000f220000000800 */
[----:B------:R-:W-:Y:S01]  /*28e0*/  @!P2 FMUL R12, R12, 0.5 ;  /* 0x3f0000000c0ca820 */ /* 0x000fe20000400000 */
[----:B------:R-:W-:Y:S07]  /*28f0*/  BAR.SYNC.DEFER_BLOCKING 0x0 ;  /* 0x0000000000007b1d */ /* 0x000fee0000010000 */
[----:B------:R-:W-:Y:S01]  /*2900*/  @!P1 FMUL R91, R91, 0.5 ;  /* 0x3f0000005b5b9820 */ /* 0x000fe20000400000 */
[----:B------:R-:W2:Y:S01]  /*2910*/  MUFU.EX2 R81, R12 ;  /* 0x0000000c00517308 */ /* 0x000ea20000000800 */
[----:B-1----:R-:W-:-:S04]  /*2920*/  @!P5 FMUL R70, R70, R70 ;  /* 0x000000464646d220 */ /* 0x002fc80000400000 */
[----:B------:R-:W-:Y:S01]  /*2930*/  FMUL R63, R63, R70 ;  /* 0x000000463f3f7220 */ /* 0x000fe20000400000 */
[----:B----4-:R-:W-:Y:S02]  /*2940*/  @!P3 FMUL R94, R94, R94 ;  /* 0x0000005e5e5eb220 */ /* 0x010fe40000400000 */
[----:B------:R-:W1:Y:S01]  /*2950*/  MUFU.EX2 R91, R91 ;  /* 0x0000005b005b7308 */ /* 0x000e620000000800 */
[----:B------:R-:W-:Y:S01]  /*2960*/  FSETP.GEU.AND P3, PT, R82, -126, PT ;  /* 0xc2fc00005200780b */ /* 0x000fe20003f6e000 */
[----:B------:R-:W-:-:S06]  /*2970*/  FMUL R19, R19, R94 ;  /* 0x0000005e13137220 */ /* 0x000fcc0000400000 */
[----:B------:R-:W4:Y:S01]  /*2980*/  MUFU.EX2 R68, R68 ;  /* 0x0000004400447308 */ /* 0x000f220000000800 */
[----:B------:R4:W-:Y:S01]  /*2990*/  STS.128 [R66], R4 ;  /* 0x0000000442007388 */ /* 0x0009e20000000c00 */
[----:B--2---:R-:W-:Y:S01]  /*29a0*/  @!P2 FMUL R81, R81, R81 ;  /* 0x000000515151a220 */ /* 0x004fe20000400000 */
[----:B------:R-:W-:Y:S03]  /*29b0*/  BAR.SYNC.DEFER_BLOCKING 0x0 ;  /* 0x0000000000007b1d */ /* 0x000fe60000010000 */
[----:B------:R-:W-:Y:S01]  /*29c0*/  @!P3 FMUL R82, R82, 0.5 ;  /* 0x3f0000005252b820 */ /* 0x000fe20000400000 */
[----:B------:R-:W-:Y:S01]  /*29d0*/  FMUL R81, R22, R81 ;  /* 0x0000005116517220 */ /* 0x000fe20000400000 */
[----:B-1----:R-:W-:Y:S01]  /*29e0*/  @!P1 FMUL R91, R91, R91 ;  /* 0x0000005b5b5b9220 */ /* 0x002fe20000400000 */
[----:B------:R-:W-:Y:S01]  /*29f0*/  FSETP.GEU.AND P1, PT, R79, -126, PT ;  /* 0xc2fc00004f00780b */ /* 0x000fe20003f2e000 */
[----:B------:R-:W1:Y:S01]  /*2a00*/  MUFU.EX2 R80, R82 ;  /* 0x0000005200507308 */ /* 0x000e620000000800 */
[-C--:B------:R-:W-:Y:S01]  /*2a10*/  FMUL R25, R25, R101.reuse ;  /* 0x0000006519197220 */ /* 0x080fe20000400000 */
[----:B------:R-:W-:Y:S01]  /*2a20*/  FMUL R24, R24, R101 ;  /* 0x0000006518187220 */ /* 0x000fe20000400000 */
[-C--:B---3--:R-:W-:Y:S01]  /*2a30*/  FMUL R26, R26, R102.reuse ;  /* 0x000000661a1a7220 */ /* 0x088fe20000400000 */
[----:B------:R-:W-:Y:S01]  /*2a40*/  FMUL R27, R27, R102 ;  /* 0x000000661b1b7220 */ /* 0x000fe20000400000 */
[----:B------:R-:W-:Y:S01]  /*2a50*/  FMUL R18, R18, R91 ;  /* 0x0000005b12127220 */ /* 0x000fe20000400000 */
[----:B----4-:R-:W-:Y:S01]  /*2a60*/  @!P4 FMUL R68, R68, R68 ;  /* 0x000000444444c220 */ /* 0x010fe20000400000 */
[----:B------:R-:W-:Y:S01]  /*2a70*/  ISETP.GE.AND P4, PT, R13, R0, PT ;  /* 0x000000000d00720c */ /* 0x000fe20003f86270 */
[----:B------:R-:W-:Y:S01]  /*2a80*/  IMAD.U32 R6, R11, 0x10000, RZ ;  /* 0x000100000b067824 */ /* 0x000fe200078e00ff */
[C---:B------:R-:W-:Y:S01]  /*2a90*/  LOP3.LUT R13, R3.reuse, R110, RZ, 0xfc, !PT ;  /* 0x0000006e030d7212 */ /* 0x040fe200078efcff */
[----:B------:R-:W2:Y:S01]  /*2aa0*/  MUFU.EX2 R69, R69 ;  /* 0x0000004500457308 */ /* 0x000ea20000000800 */
[----:B------:R-:W-:Y:S01]  /*2ab0*/  LOP3.LUT R4, R3, 0x1, RZ, 0xfc, !PT ;  /* 0x0000000103047812 */ /* 0x000fe200078efcff */
[----:B------:R-:W-:Y:S01]  /*2ac0*/  @!P1 FMUL R79, R79, 0.5 ;  /* 0x3f0000004f4f9820 */ /* 0x000fe20000400000 */
[----:B------:R-:W-:Y:S01]  /*2ad0*/  ISETP.GE.AND P5, PT, R13, R0, PT ;  /* 0x000000000d00720c */ /* 0x000fe20003fa6270 */
[----:B------:R-:W-:Y:S01]  /*2ae0*/  FMUL R61, R61, R68 ;  /* 0x000000443d3d7220 */ /* 0x000fe20000400000 */
[----:B------:R-:W-:Y:S01]  /*2af0*/  SEL R25, R25, RZ, !P4 ;  /* 0x000000ff19197207 */ /* 0x000fe20006000000 */
[----:B-1----:R-:W-:Y:S01]  /*2b00*/  @!P3 FMUL R80, R80, R80 ;  /* 0x000000505050b220 */ /* 0x002fe20000400000 */
[----:B------:R-:W1:Y:S01]  /*2b10*/  LDS R12, [R64] ;  /* 0x00000000400c7984 */ /* 0x000e620000000800 */
[----:B------:R-:W3:Y:S01]  /*2b20*/  MUFU.EX2 R79, R79 ;  /* 0x0000004f004f7308 */ /* 0x000ee20000000800 */
[----:B------:R-:W-:Y:S01]  /*2b30*/  ISETP.GT.U32.AND P3, PT, R47, R4, PT ;  /* 0x000000042f00720c */ /* 0x000fe20003f64070 */
[----:B------:R-:W-:Y:S01]  /*2b40*/  FMUL R21, R21, R80 ;  /* 0x0000005015157220 */ /* 0x000fe20000400000 */
[C---:B------:R-:W-:Y:S01]  /*2b50*/  LOP3.LUT R13, R47.reuse, R110, RZ, 0xfc, !PT ;  /* 0x0000006e2f0d7212 */ /* 0x040fe200078efcff */
[----:B------:R-:W4:Y:S01]  /*2b60*/  LDS R14, [R64+0x20] ;  /* 0x00002000400e7984 */ /* 0x000f220000000800 */
[----:B------:R-:W-:-:S02]  /*2b70*/  LOP3.LUT R5, R47, 0x8, RZ, 0xfc, !PT ;  /* 0x000000082f057812 */ /* 0x000fc400078efcff */
[----:B------:R-:W-:Y:S01]  /*2b80*/  SEL R24, R24, RZ, !P5 ;  /* 0x000000ff18187207 */ /* 0x000fe20006800000 */
[----:B--2---:R-:W-:Y:S01]  /*2b90*/  @!P6 FMUL R69, R69, R69 ;  /* 0x000000454545e220 */ /* 0x004fe20000400000 */
[----:B------:R-:W-:Y:S02]  /*2ba0*/  SEL R25, R25, RZ, P3 ;  /* 0x000000ff19197207 */ /* 0x000fe40001800000 */
[C---:B------:R-:W-:Y:S01]  /*2bb0*/  ISETP.GT.U32.AND P2, PT, R5.reuse, R4, PT ;  /* 0x000000040500720c */ /* 0x040fe20003f44070 */
[----:B------:R-:W-:Y:S01]  /*2bc0*/  FMUL R69, R62, R69 ;  /* 0x000000453e457220 */ /* 0x000fe20000400000 */
[----:B------:R-:W-:Y:S02]  /*2bd0*/  ISETP.GT.U32.AND P3, PT, R5, R3, PT ;  /* 0x000000030500720c */ /* 0x000fe40003f64070 */
[----:B------:R-:W-:Y:S01]  /*2be0*/  SEL R24, R24, RZ, P0 ;  /* 0x000000ff18187207 */ /* 0x000fe20000000000 */
[----:B---3--:R-:W-:Y:S01]  /*2bf0*/  @!P1 FMUL R79, R79, R79 ;  /* 0x0000004f4f4f9220 */ /* 0x008fe20000400000 */
[----:B------:R-:W-:-:S02]  /*2c00*/  ISETP.GE.AND P1, PT, R13, R0, PT ;  /* 0x000000000d00720c */ /* 0x000fc40003f26270 */
[----:B------:R-:W-:Y:S01]  /*2c10*/  LOP3.LUT R5, R110, 0x8, R47, 0xfe, !PT ;  /* 0x000000086e057812 */ /* 0x000fe200078efe2f */
[----:B------:R-:W-:Y:S01]  /*2c20*/  FMUL R20, R20, R79 ;  /* 0x0000004f14147220 */ /* 0x000fe20000400000 */
[----:B------:R-:W-:Y:S02]  /*2c30*/  SEL R36, R24, RZ, !P1 ;  /* 0x000000ff18247207 */ /* 0x000fe40004800000 */
[----:B------:R-:W-:Y:S02]  /*2c40*/  SEL R37, R25, RZ, !P1 ;  /* 0x000000ff19257207 */ /* 0x000fe40004800000 */
[----:B------:R-:W-:Y:S02]  /*2c50*/  ISETP.GE.AND P1, PT, R5, R0, PT ;  /* 0x000000000500720c */ /* 0x000fe40003f26270 */
[----:B------:R-:W-:Y:S02]  /*2c60*/  SEL R26, R26, RZ, !P5 ;  /* 0x000000ff1a1a7207 */ /* 0x000fe40006800000 */
[----:B------:R-:W-:-:S02]  /*2c70*/  LOP3.LUT R5, R110, 0x11, R3, 0xfe, !PT ;  /* 0x000000116e057812 */ /* 0x000fc400078efe03 */
[----:B------:R-:W-:Y:S02]  /*2c80*/  SEL R27, R27, RZ, !P4 ;  /* 0x000000ff1b1b7207 */ /* 0x000fe40006000000 */
[----:B------:R-:W-:Y:S02]  /*2c90*/  SEL R26, R26, RZ, P3 ;  /* 0x000000ff1a1a7207 */ /* 0x000fe40001800000 */
[----:B------:R-:W-:Y:S02]  /*2ca0*/  LOP3.LUT R4, R47, 0x10, RZ, 0xfc, !PT ;  /* 0x000000102f047812 */ /* 0x000fe400078efcff */
[----:B------:R-:W-:Y:S01]  /*2cb0*/  ISETP.GE.AND P3, PT, R5, R0, PT ;  /* 0x000000000500720c */ /* 0x000fe20003f66270 */
[-C--:B-1----:R-:W-:Y:S01]  /*2cc0*/  FMUL R33, R33, R12.reuse ;  /* 0x0000000c21217220 */ /* 0x082fe20000400000 */
[----:B------:R-:W-:Y:S01]  /*2cd0*/  SEL R27, R27, RZ, P2 ;  /* 0x000000ff1b1b7207 */ /* 0x000fe20001000000 */
[-C--:B------:R-:W-:Y:S01]  /*2ce0*/  FMUL R93, R93, R12.reuse ;  /* 0x0000000c5d5d7220 */ /* 0x080fe20000400000 */
[----:B------:R-:W-:Y:S01]  /*2cf0*/  ISETP.GT.U32.AND P2, PT, R4, R15, PT ;  /* 0x0000000f0400720c */ /* 0x000fe20003f44070 */
[----:B------:R-:W-:Y:S01]  /*2d00*/  IMAD.U32 R4, R10, 0x10000, RZ ;  /* 0x000100000a047824 */ /* 0x000fe200078e00ff */
[----:B------:R-:W-:Y:S01]  /*2d10*/  SEL R33, R33, RZ, !P3 ;  /* 0x000000ff21217207 */ /* 0x000fe20005800000 */
[-C--:B------:R-:W-:Y:S01]  /*2d20*/  FMUL R97, R97, R12.reuse ;  /* 0x0000000c61617220 */ /* 0x080fe20000400000 */
[C---:B------:R-:W-:Y:S01]  /*2d30*/  LOP3.LUT R5, R110.reuse, 0x10, R47, 0xfe, !PT ;  /* 0x000000106e057812 */ /* 0x040fe200078efe2f */
[----:B------:R-:W-:Y:S01]  /*2d40*/  FMUL R29, R29, R12 ;  /* 0x0000000c1d1d7220 */ /* 0x000fe20000400000 */
[----:B------:R-:W-:Y:S01]  /*2d50*/  LOP3.LUT R7, R110, 0x10, R3, 0xfe, !PT ;  /* 0x000000106e077812 */ /* 0x000fe200078efe03 */
[-C--:B----4-:R-:W-:Y:S01]  /*2d60*/  FMUL R95, R95, R14.reuse ;  /* 0x0000000e5f5f7220 */ /* 0x090fe20000400000 */
[----:B------:R-:W-:Y:S01]  /*2d70*/  SEL R38, R26, RZ, !P1 ;  /* 0x000000ff1a267207 */ /* 0x000fe20004800000 */
[----:B------:R-:W-:Y:S01]  /*2d80*/  BAR.SYNC.DEFER_BLOCKING 0x0 ;  /* 0x0000000000007b1d */ /* 0x000fe20000010000 */
[----:B------:R-:W-:Y:S01]  /*2d90*/  SEL R39, R27, RZ, !P1 ;  /* 0x000000ff1b277207 */ /* 0x000fe20004800000 */
[-C--:B------:R-:W-:Y:S01]  /*2da0*/  FMUL R35, R35, R14.reuse ;  /* 0x0000000e23237220 */ /* 0x080fe20000400000 */
[----:B------:R-:W-:Y:S01]  /*2db0*/  SEL R13, R33, RZ, P2 ;  /* 0x000000ff210d7207 */ /* 0x000fe20001000000 */
[----:B------:R-:W-:Y:S01]  /*2dc0*/  FMUL R89, R89, R14 ;  /* 0x0000000e59597220 */ /* 0x000fe20000400000 */
[----:B------:R-:W-:Y:S01]  /*2dd0*/  ISETP.GE.AND P1, PT, R5, R0, PT ;  /* 0x000000000500720c */ /* 0x000fe20003f26270 */
[----:B------:R-:W-:Y:S01]  /*2de0*/  FMUL R31, R31, R14 ;  /* 0x0000000e1f1f7220 */ /* 0x000fe20000400000 */
[----:B------:R-:W-:-:S02]  /*2df0*/  ISETP.GE.AND P2, PT, R7, R0, PT ;  /* 0x000000000700720c */ /* 0x000fc40003f46270 */
[----:B------:R-:W-:Y:S02]  /*2e00*/  PRMT R5, R10, 0x7632, R5 ;  /* 0x000076320a057816 */ /* 0x000fe40000000005 */
[----:B------:R-:W-:Y:S02]  /*2e10*/  PRMT R7, R11, 0x7632, R7 ;  /* 0x000076320b077816 */ /* 0x000fe40000000007 */
[----:B------:R-:W-:Y:S01]  /*2e20*/  SEL R93, R93, RZ, !P2 ;  /* 0x000000ff5d5d7207 */ /* 0x000fe20005000000 */
[----:B------:R-:W-:Y:S01]  /*2e30*/  IMAD.U32 R5, R5, 0x10000, RZ ;  /* 0x0001000005057824 */ /* 0x000fe200078e00ff */
[----:B------:R-:W-:Y:S01]  /*2e40*/  FSETP.GEU.AND P6, PT, R99, -126, PT ;  /* 0xc2fc00006300780b */ /* 0x000fe20003fce000 */
[----:B------:R-:W-:Y:S01]  /*2e50*/  IMAD.U32 R7, R7, 0x10000, RZ ;  /* 0x0001000007077824 */ /* 0x000fe200078e00ff */
[----:B------:R-:W-:Y:S02]  /*2e60*/  SEL R10, R97, RZ, !P5 ;  /* 0x000000ff610a7207 */ /* 0x000fe40006800000 */
[----:B------:R-:W-:-:S02]  /*2e70*/  SEL R11, R29, RZ, !P4 ;  /* 0x000000ff1d0b7207 */ /* 0x000fc40006000000 */
[----:B------:R-:W-:Y:S02]  /*2e80*/  SEL R12, R93, RZ, P0 ;  /* 0x000000ff5d0c7207 */ /* 0x000fe40000000000 */
[----:B------:R-:W-:Y:S01]  /*2e90*/  LOP3.LUT R25, R47, 0x18, RZ, 0xfc, !PT ;  /* 0x000000182f197812 */ /* 0x000fe200078efcff */
[----:B------:R1:W-:Y:S01]  /*2ea0*/  STS.128 [R66], R4 ;  /* 0x0000000442007388 */ /* 0x0003e20000000c00 */
[----:B------:R-:W-:Y:S02]  /*2eb0*/  LOP3.LUT R24, R3, 0x10, RZ, 0xfc, !PT ;  /* 0x0000001003187812 */ /* 0x000fe400078efcff */
[----:B------:R-:W-:Y:S01]  /*2ec0*/  SEL R10, R10, RZ, !P1 ;  /* 0x000000ff0a0a7207 */ /* 0x000fe20004800000 */
[----:B------:R-:W-:Y:S01]  /*2ed0*/  BAR.SYNC.DEFER_BLOCKING 0x0 ;  /* 0x0000000000007b1d */ /* 0x000fe20000010000 */
[----:B------:R-:W-:Y:S01]  /*2ee0*/  SEL R11, R11, RZ, !P1 ;  /* 0x000000ff0b0b7207 */ /* 0x000fe20004800000 */
[----:B------:R-:W-:Y:S01]  /*2ef0*/  @!P6 FMUL R99, R99, 0.5 ;  /* 0x3f0000006363e820 */ /* 0x000fe20000400000 */
[----:B------:R-:W-:-:S02]  /*2f00*/  SEL R12, R12, RZ, !P1 ;  /* 0x000000ff0c0c7207 */ /* 0x000fc40004800000 */
[----:B------:R-:W-:Y:S01]  /*2f10*/  SEL R13, R13, RZ, !P1 ;  /* 0x000000ff0d0d7207 */ /* 0x000fe20004800000 */
[----:B------:R-:W2:Y:S01]  /*2f20*/  MUFU.EX2 R82, R99 ;  /* 0x0000006300527308 */ /* 0x000ea20000000800 */
[----:B------:R-:W-:Y:S02]  /*2f30*/  ISETP.GT.U32.AND P1, PT, R25, R24, PT ;  /* 0x000000181900720c */ /* 0x000fe40003f24070 */
[----:B------:R-:W-:Y:S02]  /*2f40*/  SEL R95, R95, RZ, !P2 ;  /* 0x000000ff5f5f7207 */ /* 0x000fe40005000000 */
[----:B------:R-:W-:Y:S02]  /*2f50*/  SEL R35, R35, RZ, !P3 ;  /* 0x000000ff23237207 */ /* 0x000fe40005800000 */
[----:B------:R-:W-:Y:S02]  /*2f60*/  SEL R95, R95, RZ, P1 ;  /* 0x000000ff5f5f7207 */ /* 0x000fe40000800000 */
[----:B------:R-:W-:-:S02]  /*2f70*/  ISETP.GT.U32.AND P1, PT, R25, R15, PT ;  /* 0x0000000f1900720c */ /* 0x000fc40003f24070 */
[C---:B-1----:R-:W-:Y:S02]  /*2f80*/  LOP3.LUT R5, R110.reuse, 0x18, R47, 0xfe, !PT ;  /* 0x000000186e057812 */ /* 0x042fe400078efe2f */
[----:B------:R-:W-:Y:S02]  /*2f90*/  SEL R15, R35, RZ, P1 ;  /* 0x000000ff230f7207 */ /* 0x000fe40000800000 */
[----:B------:R-:W-:Y:S02]  /*2fa0*/  LOP3.LUT R35, R110, 0x21, R3, 0xfe, !PT ;  /* 0x000000216e237812 */ /* 0x000fe400078efe03 */
[----:B------:R-:W-:Y:S01]  /*2fb0*/  P2R R27, PR, RZ, 0x1 ;  /* 0x00000001ff1b7803 */ /* 0x000fe20000000000 */
[----:B------:R-:W1:Y:S01]  /*2fc0*/  LDS R26, [R64] ;  /* 0x00000000401a7984 */ /* 0x000e620000000800 */
[----:B------:R-:W-:Y:S01]  /*2fd0*/  ISETP.GE.AND P1, PT, R5, R0, PT ;  /* 0x000000000500720c */ /* 0x000fe20003f26270 */
[----:B--2---:R-:W-:Y:S01]  /*2fe0*/  @!P6 FMUL R82, R82, R82 ;  /* 0x000000525252e220 */ /* 0x004fe20000400000 */
[----:B------:R-:W-:Y:S01]  /*2ff0*/  SEL R24, R89, RZ, !P5 ;  /* 0x000000ff59187207 */ /* 0x000fe20006800000 */
[----:B------:R-:W2:Y:S01]  /*3000*/  LDS R28, [R64+0x20] ;  /* 0x00002000401c7984 */ /* 0x000ea20000000800 */
[----:B------:R-:W-:Y:S01]  /*3010*/  SEL R25, R31, RZ, !P4 ;  /* 0x000000ff1f197207 */ /* 0x000fe20006000000 */
[----:B------:R-:W-:Y:S01]  /*3020*/  FMUL R23, R23, R82 ;  /* 0x0000005217177220 */ /* 0x000fe20000400000 */
[----:B------:R-:W-:-:S02]  /*3030*/  ISETP.GE.AND P0, PT, R35, R0, PT ;  /* 0x000000002300720c */ /* 0x000fc40003f06270 */
[----:B------:R-:W-:Y:S02]  /*3040*/  LOP3.LUT R5, R47, 0x20, RZ, 0xfc, !PT ;  /* 0x000000202f057812 */ /* 0x000fe400078efcff */
[----:B------:R-:W-:Y:S02]  /*3050*/  LOP3.LUT R4, R3, 0x21, RZ, 0xfc, !PT ;  /* 0x0000002103047812 */ /* 0x000fe400078efcff */
[----:B------:R-:W-:Y:S02]  /*3060*/  SEL R24, R24, RZ, !P1 ;  /* 0x000000ff18187207 */ /* 0x000fe40004800000 */
[----:B------:R-:W-:Y:S02]  /*3070*/  SEL R25, R25, RZ, !P1 ;  /* 0x000000ff19197207 */ /* 0x000fe40004800000 */
[----:B------:R-:W-:Y:S02]  /*3080*/  SEL R14, R95, RZ, !P1 ;  /* 0x000000ff5f0e7207 */ /* 0x000fe40004800000 */
[----:B------:R-:W-:-:S02]  /*3090*/  SEL R15, R15, RZ, !P1 ;  /* 0x000000ff0f0f7207 */ /* 0x000fc40004800000 */
[----:B------:R-:W-:Y:S02]  /*30a0*/  ISETP.GT.U32.AND P1, PT, R5, R4, PT ;  /* 0x000000040500720c */ /* 0x000fe40003f24070 */
[----:B------:R-:W-:Y:S02]  /*30b0*/  LOP3.LUT R7, R110, 0x20, R3, 0xfe, !PT ;  /* 0x000000206e077812 */ /* 0x000fe400078efe03 */
[----:B------:R-:W-:Y:S02]  /*30c0*/  LOP3.LUT R6, R47, 0x28, RZ, 0xfc, !PT ;  /* 0x000000282f067812 */ /* 0x000fe400078efcff */
[----:B------:R-:W-:-:S04]  /*30d0*/  LOP3.LUT R5, R3, 0x20, RZ, 0xfc, !PT ;  /* 0x0000002003057812 */ /* 0x000fc800078efcff */
[----:B------:R-:W-:Y:S02]  /*30e0*/  ISETP.GT.U32.AND P6, PT, R6, R5, PT ;  /* 0x000000050600720c */ /* 0x000fe40003fc4070 */
[----:B------:R-:W-:Y:S01]  /*30f0*/  LOP3.LUT R5, R110, 0x20, R47, 0xfe, !PT ;  /* 0x000000206e057812 */ /* 0x000fe200078efe2f */
[-C--:B-1----:R-:W-:Y:S01]  /*3100*/  FMUL R17, R17, R26.reuse ;  /* 0x0000001a11117220 */ /* 0x082fe20000400000 */
[-C--:B------:R-:W-:Y:S01]  /*3110*/  FMUL R87, R87, R26.reuse ;  /* 0x0000001a57577220 */ /* 0x080fe20000400000 */
[-C--:B------:R-:W-:Y:S01]  /*3120*/  FMUL R83, R83, R26.reuse ;  /* 0x0000001a53537220 */ /* 0x080fe20000400000 */
[----:B------:R-:W-:Y:S01]  /*3130*/  FMUL R41, R41, R26 ;  /* 0x0000001a29297220 */ /* 0x000fe20000400000 */
[-C--:B--2---:R-:W-:Y:S01]  /*3140*/  FMUL R18, R18, R28.reuse ;  /* 0x0000001c12127220 */ /* 0x084fe20000400000 */
[----:B------:R-:W-:Y:S01]  /*3150*/  SEL R17, R17, RZ, !P0 ;  /* 0x000000ff11117207 */ /* 0x000fe20004000000 */
[----:B------:R-:W-:Y:S01]  /*3160*/  FMUL R19, R19, R28 ;  /* 0x0000001c13137220 */ /* 0x000fe20000400000 */
[-C--:B------:R-:W-:Y:S01]  /*3170*/  FMUL R85, R85, R26.reuse ;  /* 0x0000001a55557220 */ /* 0x080fe20000400000 */
[----:B------:R-:W-:Y:S01]  /*3180*/  FMUL R73, R73, R26 ;  /* 0x0000001a49497220 */ /* 0x000fe20000400000 */
[----:B------:R-:W-:Y:S01]  /*3190*/  SEL R29, R17, RZ, P1 ;  /* 0x000000ff111d7207 */ /* 0x000fe20000800000 */
[----:B------:R-:W-:Y:S01]  /*31a0*/  FMUL R43, R43, R28 ;  /* 0x0000001c2b2b7220 */ /* 0x000fe20000400000 */
[----:B------:R-:W-:Y:S01]  /*31b0*/  BAR.SYNC.DEFER_BLOCKING 0x0 ;  /* 0x0000000000007b1d */ /* 0x000fe20000010000 */
[----:B------:R-:W-:Y:S01]  /*31c0*/  ISETP.GE.AND P1, PT, R7, R0, PT ;  /* 0x000000000700720c */ /* 0x000fe20003f26270 */
[-C--:B------:R-:W-:Y:S01]  /*31d0*/  FMUL R74, R74, R28.reuse ;  /* 0x0000001c4a4a7220 */ /* 0x080fe20000400000 */
[----:B------:R-:W-:Y:S01]  /*31e0*/  SEL R19, R19, RZ, !P0 ;  /* 0x000000ff13137207 */ /* 0x000fe20004000000 */
[-C--:B------:R-:W-:Y:S01]  /*31f0*/  FMUL R42, R42, R28.reuse ;  /* 0x0000001c2a2a7220 */ /* 0x080fe20000400000 */
[----:B------:R-:W-:Y:S01]  /*3200*/  SEL R18, R18, RZ, !P1 ;  /* 0x000000ff12127207 */ /* 0x000fe20004800000 */
[----:B------:R-:W-:Y:S01]  /*3210*/  FMUL R75, R75, R28 ;  /* 0x0000001c4b4b7220 */ /* 0x000fe20000400000 */
[----:B------:R-:W-:-:S02]  /*3220*/  ISETP.NE.AND P0, PT, R27, RZ, PT ;  /* 0x000000ff1b00720c */ /* 0x000fc40003f05270 */
[----:B------:R-:W-:Y:S02]  /*3230*/  SEL R32, R18, RZ, P6 ;  /* 0x000000ff12207207 */ /* 0x000fe40003000000 */
[----:B------:R-:W-:Y:S01]  /*3240*/  ISETP.GT.U32.AND P6, PT, R6, R4, PT ;  /* 0x000000040600720c */ /* 0x000fe20003fc4070 */
[----:B------:R-:W-:Y:S01]  /*3250*/  IMAD.U32 R4, R8, 0x10000, RZ ;  /* 0x0001000008047824 */ /* 0x000fe200078e00ff */
[----:B------:R-:W-:Y:S01]  /*3260*/  SEL R87, R87, RZ, !P1 ;  /* 0x000000ff57577207 */ /* 0x000fe20004800000 */
[----:B------:R-:W-:Y:S01]  /*3270*/  IMAD.U32 R6, R9, 0x10000, RZ ;  /* 0x0001000009067824 */ /* 0x000fe200078e00ff */
[----:B------:R-:W-:Y:S02]  /*3280*/  SEL R33, R19, RZ, P6 ;  /* 0x000000ff13217207 */ /* 0x000fe40003000000 */
[----:B------:R-:W-:Y:S02]  /*3290*/  SEL R16, R83, RZ, !P5 ;  /* 0x000000ff53107207 */ /* 0x000fe40006800000 */
[----:B------:R-:W-:-:S02]  /*32a0*/  SEL R17, R41, RZ, !P4 ;  /* 0x000000ff29117207 */ /* 0x000fc40006000000 */
[----:B------:R-:W-:Y:S02]  /*32b0*/  SEL R18, R85, RZ, !P2 ;  /* 0x000000ff55127207 */ /* 0x000fe40005000000 */
[----:B------:R-:W-:Y:S02]  /*32c0*/  SEL R19, R73, RZ, !P3 ;  /* 0x000000ff49137207 */ /* 0x000fe40005800000 */
[----:B------:R-:W-:Y:S02]  /*32d0*/  SEL R26, R87, RZ, P0 ;  /* 0x000000ff571a7207 */ /* 0x000fe40000000000 */
[----:B------:R-:W-:Y:S02]  /*32e0*/  ISETP.GE.AND P6, PT, R5, R0, PT ;  /* 0x000000000500720c */ /* 0x000fe40003fc6270 */
[----:B------:R-:W-:Y:S02]  /*32f0*/  LOP3.LUT R5, R110, 0x28, R47, 0xfe, !PT ;  /* 0x000000286e057812 */ /* 0x000fe400078efe2f */
[----:B------:R-:W-:-:S02]  /*3300*/  SEL R16, R16, RZ, !P6 ;  /* 0x000000ff10107207 */ /* 0x000fc40007000000 */
[----:B------:R-:W-:Y:S02]  /*3310*/  SEL R17, R17, RZ, !P6 ;  /* 0x000000ff11117207 */ /* 0x000fe40007000000 */
[----:B------:R-:W-:Y:S02]  /*3320*/  SEL R18, R18, RZ, !P6 ;  /* 0x000000ff12127207 */ /* 0x000fe40007000000 */
[----:B------:R-:W-:Y:S02]  /*3330*/  SEL R19, R19, RZ, !P6 ;  /* 0x000000ff13137207 */ /* 0x000fe40007000000 */
[----:B------:R-:W-:Y:S02]  /*3340*/  SEL R26, R26, RZ, !P6 ;  /* 0x000000ff1a1a7207 */ /* 0x000fe40007000000 */
[----:B------:R-:W-:Y:S02]  /*3350*/  SEL R27, R29, RZ, !P6 ;  /* 0x000000ff1d1b7207 */ /* 0x000fe40007000000 */
[----:B------:R-:W-:-:S02]  /*3360*/  ISETP.GE.AND P6, PT, R5, R0, PT ;  /* 0x000000000500720c */ /* 0x000fc40003fc6270 */
[----:B------:R-:W-:Y:S02]  /*3370*/  PRMT R5, R8, 0x7632, R5 ;  /* 0x0000763208057816 */ /* 0x000fe40000000005 */
[----:B------:R-:W-:Y:S02]  /*3380*/  PRMT R7, R9, 0x7632, R7 ;  /* 0x0000763209077816 */ /* 0x000fe40000000007 */
[----:B------:R-:W-:Y:S01]  /*3390*/  SEL R29, R43, RZ, !P4 ;  /* 0x000000ff2b1d7207 */ /* 0x000fe20006000000 */
[----:B------:R-:W-:Y:S01]  /*33a0*/  IMAD.U32 R5, R5, 0x10000, RZ ;  /* 0x0001000005057824 */ /* 0x000fe200078e00ff */
[----:B------:R-:W-:Y:S01]  /*33b0*/  SEL R30, R74, RZ, !P2 ;  /* 0x000000ff4a1e7207 */ /* 0x000fe20005000000 */
[----:B------:R-:W-:Y:S01]  /*33c0*/  IMAD.U32 R7, R7, 0x10000, RZ ;  /* 0x0001000007077824 */ /* 0x000fe200078e00ff */
[----:B------:R-:W-:Y:S02]  /*33d0*/  SEL R28, R42, RZ, !P5 ;  /* 0x000000ff2a1c7207 */ /* 0x000fe40006800000 */
[----:B------:R-:W-:-:S02]  /*33e0*/  SEL R31, R75, RZ, !P3 ;  /* 0x000000ff4b1f7207 */ /* 0x000fc40005800000 */
[----:B------:R1:W-:Y:S01]  /*33f0*/  STS.128 [R66], R4 ;  /* 0x0000000442007388 */ /* 0x0003e20000000c00 */
[----:B------:R-:W-:Y:S02]  /*3400*/  SEL R28, R28, RZ, !P6 ;  /* 0x000000ff1c1c7207 */ /* 0x000fe40007000000 */
[----:B------:R-:W-:Y:S01]  /*3410*/  SEL R29, R29, RZ, !P6 ;  /* 0x000000ff1d1d7207 */ /* 0x000fe20007000000 */
[----:B------:R-:W-:Y:S01]  /*3420*/  BAR.SYNC.DEFER_BLOCKING 0x0 ;  /* 0x0000000000007b1d */ /* 0x000fe20000010000 */
[----:B------:R-:W-:Y:S02]  /*3430*/  SEL R30, R30, RZ, !P6 ;  /* 0x000000ff1e1e7207 */ /* 0x000fe40007000000 */
[----:B------:R-:W-:Y:S02]  /*3440*/  SEL R31, R31, RZ, !P6 ;  /* 0x000000ff1f1f7207 */ /* 0x000fe40007000000 */
[----:B------:R-:W-:Y:S02]  /*3450*/  SEL R32, R32, RZ, !P6 ;  /* 0x000000ff20207207 */ /* 0x000fe40007000000 */
[----:B------:R-:W-:-:S02]  /*3460*/  SEL R33, R33, RZ, !P6 ;  /* 0x000000ff21217207 */ /* 0x000fc40007000000 */
[----:B------:R-:W-:Y:S02]  /*3470*/  ISETP.GE.AND P6, PT, R35, R0, PT ;  /* 0x000000002300720c */ /* 0x000fe40003fc6270 */
[----:B------:R-:W-:Y:S02]  /*3480*/  SHF.R.U32.HI R35, RZ, 0x4, R2 ;  /* 0x00000004ff237819 */ /* 0x000fe40000011602 */
[----:B-1----:R-:W-:Y:S02]  /*3490*/  LOP3.LUT R5, R47, 0x30, RZ, 0xfc, !PT ;  /* 0x000000302f057812 */ /* 0x002fe400078efcff */
[----:B------:R-:W-:Y:S02]  /*34a0*/  LOP3.LUT R4, R3, 0x31, RZ, 0xfc, !PT ;  /* 0x0000003103047812 */ /* 0x000fe400078efcff */
[----:B------:R-:W-:Y:S02]  /*34b0*/  LOP3.LUT R6, R47, 0x38, RZ, 0xfc, !PT ;  /* 0x000000382f067812 */ /* 0x000fe400078efcff */
[----:B------:R-:W-:-:S02]  /*34c0*/  SGXT.U32 R35, R35, 0x2 ;  /* 0x000000022323781a */ /* 0x000fc40000000000 */
[----:B------:R-:W-:Y:S02]  /*34d0*/  ISETP.NE.AND P0, PT, R98, RZ, PT ;  /* 0x000000ff6200720c */ /* 0x000fe40003f05270 */
[----:B------:R-:W-:Y:S01]  /*34e0*/  LOP3.LUT R35, R35, R110, RZ, 0xfc, !PT ;  /* 0x0000006e23237212 */ /* 0x000fe200078efcff */
[----:B------:R-:W1:Y:S04]  /*34f0*/  LDS R9, [R64] ;  /* 0x0000000040097984 */ /* 0x000e680000000800 */
[----:B------:R-:W2:Y:S01]  /*3500*/  LDS R8, [R64+0x20] ;  /* 0x0000200040087984 */ /* 0x000ea20000000800 */
[-C--:B-1----:R-:W-:Y:S01]  /*3510*/  FMUL R44, R44, R9.reuse ;  /* 0x000000092c2c7220 */ /* 0x082fe20000400000 */
[-C--:B------:R-:W-:Y:S01]  /*3520*/  FMUL R48, R48, R9.reuse ;  /* 0x0000000930307220 */ /* 0x080fe20000400000 */
[-C--:B------:R-:W-:Y:S01]  /*3530*/  FMUL R46, R46, R9.reuse ;  /* 0x000000092e2e7220 */ /* 0x080fe20000400000 */
[-C--:B------:R-:W-:Y:S01]  /*3540*/  FMUL R60, R60, R9.reuse ;  /* 0x000000093c3c7220 */ /* 0x080fe20000400000 */
[-C--:B--2---:R-:W-:Y:S01]  /*3550*/  FMUL R59, R59, R8.reuse ;  /* 0x000000083b3b7220 */ /* 0x084fe20000400000 */
[----:B------:R-:W-:Y:S01]  /*3560*/  SEL R66, R44, RZ, !P4 ;  /* 0x000000ff2c427207 */ /* 0x000fe20006000000 */
[-C--:B------:R-:W-:Y:S01]  /*3570*/  FMUL R55, R55, R8.reuse ;  /* 0x0000000837377220 */ /* 0x080fe20000400000 */
[-C--:B------:R-:W-:Y:S01]  /*3580*/  FMUL R65, R65, R8.reuse ;  /* 0x0000000841417220 */ /* 0x080fe20000400000 */
[-C--:B------:R-:W-:Y:S01]  /*3590*/  FMUL R51, R51, R8.reuse ;  /* 0x0000000833337220 */ /* 0x080fe20000400000 */
[----:B------:R-:W-:Y:S01]  /*35a0*/  SEL R73, R59, RZ, !P4 ;  /* 0x000000ff3b497207 */ /* 0x000fe20006000000 */
[----:B------:R-:W-:Y:S01]  /*35b0*/  FMUL R69, R69, R8 ;  /* 0x0000000845457220 */ /* 0x000fe20000400000 */
[----:B------:R-:W-:Y:S01]  /*35c0*/  ISETP.GT.U32.AND P4, PT, R5, R4, PT ;  /* 0x000000040500720c */ /* 0x000fe20003f84070 */
[-C--:B------:R-:W-:Y:S01]  /*35d0*/  FMUL R45, R45, R9.reuse ;  /* 0x000000092d2d7220 */ /* 0x080fe20000400000 */
[----:B------:R-:W-:Y:S01]  /*35e0*/  LOP3.LUT R5, R3, 0x30, RZ, 0xfc, !PT ;  /* 0x0000003003057812 */ /* 0x000fe200078efcff */
[-C--:B------:R-:W-:Y:S01]  /*35f0*/  FMUL R67, R63, R8.reuse ;  /* 0x000000083f437220 */ /* 0x080fe20000400000 */
[----:B------:R-:W-:Y:S01]  /*3600*/  SEL R58, R48, RZ, !P2 ;  /* 0x000000ff303a7207 */ /* 0x000fe20005000000 */
[-C--:B------:R-:W-:Y:S01]  /*3610*/  FMUL R20, R20, R9.reuse ;  /* 0x0000000914147220 */ /* 0x080fe20000400000 */
[----:B------:R-:W-:Y:S01]  /*3620*/  SEL R59, R55, RZ, !P2 ;  /* 0x000000ff373b7207 */ /* 0x000fe20005000000 */
[----:B------:R-:W-:Y:S01]  /*3630*/  FMUL R21, R21, R9 ;  /* 0x0000000915157220 */ /* 0x000fe20000400000 */
[----:B------:R-:W-:Y:S01]  /*3640*/  SEL R71, R65, RZ, !P5 ;  /* 0x000000ff41477207 */ /* 0x000fe20006800000 */
[-C--:B------:R-:W-:Y:S01]  /*3650*/  FMUL R75, R23, R8.reuse ;  /* 0x00000008174b7220 */ /* 0x080fe20000400000 */
[----:B------:R-:W-:Y:S01]  /*3660*/  BAR.SYNC.DEFER_BLOCKING 0x0 ;  /* 0x0000000000007b1d */ /* 0x000fe20000010000 */
[----:B------:R-:W-:Y:S01]  /*3670*/  ISETP.GT.U32.AND P2, PT, R6, R5, PT ;  /* 0x000000050600720c */ /* 0x000fe20003f44070 */
[----:B------:R-:W-:Y:S01]  /*3680*/  FMUL R81, R81, R8 ;  /* 0x0000000851517220 */ /* 0x000fe20000400000 */
[----:B------:R-:W-:-:S02]  /*3690*/  SEL R64, R46, RZ, !P3 ;  /* 0x000000ff2e407207 */ /* 0x000fc40005800000 */
[----:B------:R-:W-:Y:S02]  /*36a0*/  SEL R65, R51, RZ, !P3 ;  /* 0x000000ff33417207 */ /* 0x000fe40005800000 */
[----:B------:R-:W-:Y:S02]  /*36b0*/  LOP3.LUT R5, R110, 0x30, R3, 0xfe, !PT ;  /* 0x000000306e057812 */ /* 0x000fe400078efe03 */
[----:B------:R-:W-:Y:S01]  /*36c0*/  ISETP.GT.U32.AND P3, PT, R6, R4, PT ;  /* 0x000000040600720c */ /* 0x000fe20003f64070 */
[----:B------:R-:W-:Y:S01]  /*36d0*/  FMUL R4, R61, R9 ;  /* 0x000000093d047220 */ /* 0x000fe20000400000 */
[----:B------:R-:W-:Y:S02]  /*36e0*/  SEL R60, R60, RZ, !P1 ;  /* 0x000000ff3c3c7207 */ /* 0x000fe40004800000 */
[----:B------:R-:W-:Y:S01]  /*36f0*/  SEL R61, R69, RZ, !P1 ;  /* 0x000000ff453d7207 */ /* 0x000fe20004800000 */
[----:B------:R-:W-:Y:S01]  /*3700*/  IMAD.SHL.U32 R69, R2, 0x4, RZ ;  /* 0x0000000402457824 */ /* 0x000fe200078e00ff */
[----:B------:R-:W-:-:S02]  /*3710*/  ISETP.GE.AND P1, PT, R5, R0, PT ;  /* 0x000000000500720c */ /* 0x000fc40003f26270 */
[----:B------:R-:W-:Y:S02]  /*3720*/  LOP3.LUT R5, R110, 0x38, R47, 0xfe, !PT ;  /* 0x000000386e057812 */ /* 0x000fe400078efe2f */
[----:B------:R-:W-:Y:S02]  /*3730*/  SEL R72, R45, RZ, !P5 ;  /* 0x000000ff2d487207 */ /* 0x000fe40006800000 */
[----:B------:R-:W-:Y:S01]  /*3740*/  SEL R63, R4, RZ, !P6 ;  /* 0x000000ff043f7207 */ /* 0x000fe20007000000 */
[----:B------:R-:W-:Y:S01]  /*3750*/  IMAD.SHL.U32 R4, R2, 0x10, RZ ;  /* 0x0000001002047824 */ /* 0x000fe200078e00ff */
[----:B------:R-:W-:Y:S02]  /*3760*/  SEL R67, R67, RZ, !P6 ;  /* 0x000000ff43437207 */ /* 0x000fe40007000000 */
[----:B------:R-:W-:Y:S02]  /*3770*/  ISETP.GE.AND P5, PT, R5, R0, PT ;  /* 0x000000000500720c */ /* 0x000fe40003fa6270 */
[----:B------:R-:W-:-:S02]  /*3780*/  SEL R20, R20, RZ, !P1 ;  /* 0x000000ff14147207 */ /* 0x000fc40004800000 */
[----:B------:R-:W-:Y:S02]  /*3790*/  ISETP.GT.U32.AND P6, PT, R47, R3, PT ;  /* 0x000000032f00720c */ /* 0x000fe40003fc4070 */
[----:B------:R-:W-:Y:S02]  /*37a0*/  LOP3.LUT R5, R110, 0x31, R3, 0xfe, !PT ;  /* 0x000000316e057812 */ /* 0x000fe400078efe03 */
[----:B------:R-:W-:Y:S02]  /*37b0*/  SEL R62, R20, RZ, P6 ;  /* 0x000000ff143e7207 */ /* 0x000fe40003000000 */
[----:B------:R-:W-:Y:S02]  /*37c0*/  ISETP.GE.AND P6, PT, R5, R0, PT ;  /* 0x000000000500720c */ /* 0x000fe40003fc6270 */
[----:B------:R-:W-:Y:S02]  /*37d0*/  LOP3.LUT R5, R2, 0x30, RZ, 0xc0, !PT ;  /* 0x0000003002057812 */ /* 0x000fe400078ec0ff */
[----:B------:R-:W-:-:S02]  /*37e0*/  LOP3.LUT R47, R110, 0x30, R47, 0xfe, !PT ;  /* 0x000000306e2f7812 */ /* 0x000fc400078efe2f */
[----:B------:R-:W-:Y:S01]  /*37f0*/  LEA.HI R110, R2, R110, RZ, 0x1c ;  /* 0x0000006e026e7211 */ /* 0x000fe200078fe0ff */
[----:B------:R-:W-:Y:S01]  /*3800*/  VIADD R5, R5, UR6 ;  /* 0x0000000605057c36 */ /* 0x000fe20008000000 */
[----:B------:R-:W-:Y:S02]  /*3810*/  LOP3.LUT R2, R69, 0xfc, RZ, 0xc0, !PT ;  /* 0x000000fc45027812 */ /* 0x000fe400078ec0ff */
[----:B------:R-:W-:Y:S02]  /*3820*/  LOP3.LUT R4, R4, 0x1c0, RZ, 0xc0, !PT ;  /* 0x000001c004047812 */ /* 0x000fe400078ec0ff */
[C---:B------:R-:W-:Y:S01]  /*3830*/  LOP3.LUT R6, R2.reuse, 0x100, RZ, 0xfc, !PT ;  /* 0x0000010002067812 */ /* 0x040fe200078efcff */
[----:B------:R-:W-:Y:S01]  /*3840*/  IMAD R57, R2, 0x4, R5 ;  /* 0x0000000402397824 */ /* 0x000fe200078e0205 */
[C---:B------:R-:W-:Y:S02]  /*3850*/  LOP3.LUT R5, R3.reuse, 0x200, R4, 0xfe, !PT ;  /* 0x0000020003057812 */ /* 0x040fe400078efe04 */
[----:B------:R-:W-:-:S02]  /*3860*/  LOP3.LUT R3, R3, R4, RZ, 0xfc, !PT ;  /* 0x0000000403037212 */ /* 0x000fc400078efcff */
[----:B------:R-:W-:Y:S02]  /*3870*/  SHF.R.U32.HI R5, RZ, 0x2, R5 ;  /* 0x00000002ff057819 */ /* 0x000fe40000011605 */
[----:B------:R-:W-:Y:S02]  /*3880*/  LEA.HI R70, R4, UR6, RZ, 0x1e ;  /* 0x0000000604467c11 */ /* 0x000fe4000f8ff0ff */
[----:B------:R-:W-:Y:S02]  /*3890*/  LOP3.LUT R5, R5, 0xf0, RZ, 0xc0, !PT ;  /* 0x000000f005057812 */ /* 0x000fe400078ec0ff */
[C---:B------:R-:W-:Y:S01]  /*38a0*/  LOP3.LUT R7, R2.reuse, 0x200, RZ, 0xfc, !PT ;  /* 0x0000020002077812 */ /* 0x040fe200078efcff */
[----:B------:R-:W-:Y:S01]  /*38b0*/  IMAD R70, R3, 0x4, R70 ;  /* 0x0000000403467824 */ /* 0x000fe200078e0246 */
[----:B------:R-:W-:Y:S01]  /*38c0*/  LOP3.LUT R9, R2, 0x300, RZ, 0xfc, !PT ;  /* 0x0000030002097812 */ /* 0x000fe200078efcff */
[----:B------:R-:W-:Y:S01]  /*38d0*/  VIADD R74, R5, UR6 ;  /* 0x00000006054a7c36 */ /* 0x000fe20008000000 */
[----:B------:R-:W-:-:S02]  /*38e0*/  SHF.R.U32.HI R6, RZ, 0x2, R6 ;  /* 0x00000002ff067819 */ /* 0x000fc40000011606 */
[----:B------:R-:W-:Y:S01]  /*38f0*/  STS.64 [R70], R36 ;  /* 0x0000002446007388 */ /* 0x000fe20000000a00 */
[----:B------:R-:W-:Y:S01]  /*3900*/  IMAD R74, R3, 0x4, R74 ;  /* 0x00000004034a7824 */ /* 0x000fe200078e024a */
[----:B------:R-:W-:Y:S02]  /*3910*/  SHF.R.U32.HI R7, RZ, 0x2, R7 ;  /* 0x00000002ff077819 */ /* 0x000fe40000011607 */
[----:B------:R-:W-:Y:S02]  /*3920*/  SHF.R.U32.HI R20, RZ, 0x2, R9 ;  /* 0x00000002ff147819 */ /* 0x000fe40000011609 */
[----:B------:R-:W-:Y:S01]  /*3930*/  STS.64 [R74+0x800], R38 ;  /* 0x000800264a007388 */ /* 0x000fe20000000a00 */
[----:B------:R-:W-:Y:S02]  /*3940*/  LOP3.LUT R6, R6, 0x70, RZ, 0xc0, !PT ;  /* 0x0000007006067812 */ /* 0x000fe400078ec0ff */
[----:B------:R-:W-:Y:S01]  /*3950*/  LOP3.LUT R9, R7, 0xb0, RZ, 0xc0, !PT ;  /* 0x000000b007097812 */ /* 0x000fe200078ec0ff */
[----:B------:R-:W-:Y:S01]  /*3960*/  STS.64 [R70+0x40], RZ ;  /* 0x000040ff46007388 */ /* 0x000fe20000000a00 */
[----:B------:R-:W-:Y:S01]  /*3970*/  SEL R21, R21, RZ, !P6 ;  /* 0x000000ff15157207 */ /* 0x000fe20007000000 */
[----:B------:R-:W-:Y:S01]  /*3980*/  VIADD R7, R6, UR6 ;  /* 0x0000000606077c36 */ /* 0x000fe20008000000 */
[----:B------:R-:W-:Y:S01]  /*3990*/  LOP3.LUT R20, R20, 0xf0, RZ, 0xc0, !PT ;  /* 0x000000f014147812 */ /* 0x000fe200078ec0ff */
[----:B------:R-:W-:Y:S01]  /*39a0*/  STS.64 [R74+0x840], RZ ;  /* 0x000840ff4a007388 */ /* 0x000fe20000000a00 */
[----:B------:R-:W-:Y:S01]  /*39b0*/  SEL R68, R21, RZ, P4 ;  /* 0x000000ff15447207 */ /* 0x000fe20002000000 */
[----:B------:R-:W-:Y:S01]  /*39c0*/  VIADD R9, R9, UR6 ;  /* 0x0000000609097c36 */ /* 0x000fe20008000000 */
[----:B------:R-:W-:Y:S01]  /*39d0*/  ISETP.GE.AND P4, PT, R47, R0, PT ;  /* 0x000000002f00720c */ /* 0x000fe20003f86270 */
[----:B------:R-:W-:Y:S01]  /*39e0*/  STS.64 [R70+0x80], RZ ;  /* 0x000080ff46007388 */ /* 0x000fe20000000a00 */
[----:B------:R-:W-:Y:S01]  /*39f0*/  VIADD R21, R20, UR6 ;  /* 0x0000000614157c36 */ /* 0x000fe20008000000 */
[----:B------:R-:W-:Y:S01]  /*3a00*/  SEL R73, R73, RZ, !P5 ;  /* 0x000000ff49497207 */ /* 0x000fe20006800000 */
[C---:B------:R-:W-:Y:S01]  /*3a10*/  IMAD R56, R2.reuse, 0x4, R7 ;  /* 0x0000000402387824 */ /* 0x040fe200078e0207 */
[----:B------:R-:W-:Y:S01]  /*3a20*/  STS.64 [R74+0x880], RZ ;  /* 0x000880ff4a007388 */ /* 0x000fe20000000a00 */
[----:B------:R-:W-:Y:S01]  /*3a30*/  IMAD R34, R2, 0x4, R9 ;  /* 0x0000000402227824 */ /* 0x000fe200078e0209 */
[----:B------:R-:W-:Y:S01]  /*3a40*/  SEL R78, R72, RZ, !P4 ;  /* 0x000000ff484e7207 */ /* 0x000fe20006000000 */
[----:B------:R-:W-:Y:S01]  /*3a50*/  IMAD R2, R2, 0x4, R21 ;  /* 0x0000000402027824 */ /* 0x000fe200078e0215 */
[----:B------:R-:W-:Y:S01]  /*3a60*/  STS.64 [R70+0xc0], RZ ;  /* 0x0000c0ff46007388 */ /* 0x000fe20000000a00 */
[----:B------:R-:W-:-:S02]  /*3a70*/  SEL R79, R66, RZ, !P4 ;  /* 0x000000ff424f7207 */ /* 0x000fc40006000000 */
[----:B------:R-:W-:Y:S01]  /*3a80*/  SEL R72, R71, RZ, !P5 ;  /* 0x000000ff47487207 */ /* 0x000fe20006800000 */
[----:B------:R-:W-:Y:S01]  /*3a90*/  STS.64 [R74+0x8c0], RZ ;  /* 0x0008c0ff4a007388 */ /* 0x000fe20000000a00 */
[----:B------:R-:W-:Y:S02]  /*3aa0*/  SEL R82, R58, RZ, !P4 ;  /* 0x000000ff3a527207 */ /* 0x000fe40006000000 */
[----:B------:R-:W-:Y:S01]  /*3ab0*/  SEL R83, R64, RZ, !P4 ;  /* 0x000000ff40537207 */ /* 0x000fe20006000000 */
[----:B------:R-:W-:Y:S01]  /*3ac0*/  BAR.SYNC.DEFER_BLOCKING 0x0 ;  /* 0x0000000000007b1d */ /* 0x000fe20000010000 */
[----:B------:R-:W-:Y:S02]  /*3ad0*/  SEL R84, R59, RZ, !P5 ;  /* 0x000000ff3b547207 */ /* 0x000fe40006800000 */
[----:B------:R-:W-:Y:S02]  /*3ae0*/  SEL R85, R65, RZ, !P5 ;  /* 0x000000ff41557207 */ /* 0x000fe40006800000 */
[----:B------:R-:W-:-:S02]  /*3af0*/  SEL R86, R60, RZ, !P4 ;  /* 0x000000ff3c567207 */ /* 0x000fc40006000000 */
[----:B------:R-:W-:Y:S02]  /*3b00*/  SEL R87, R63, RZ, !P4 ;  /* 0x000000ff3f577207 */ /* 0x000fe40006000000 */
[----:B------:R-:W-:Y:S02]  /*3b10*/  SEL R81, R81, RZ, !P1 ;  /* 0x000000ff51517207 */ /* 0x000fe40004800000 */
[----:B------:R-:W-:Y:S02]  /*3b20*/  SEL R75, R75, RZ, !P6 ;  /* 0x000000ff4b4b7207 */ /* 0x000fe40007000000 */
[----:B------:R-:W-:Y:S02]  /*3b30*/  SEL R66, R61, RZ, !P5 ;  /* 0x000000ff3d427207 */ /* 0x000fe40006800000 */
[----:B------:R-:W-:Y:S02]  /*3b40*/  SEL R67, R67, RZ, !P5 ;  /* 0x000000ff43437207 */ /* 0x000fe40006800000 */
[----:B------:R-:W-:-:S02]  /*3b50*/  LOP3.LUT R3, R69, 0x3c, RZ, 0xc0, !PT ;  /* 0x0000003c45037812 */ /* 0x000fc400078ec0ff */
[----:B------:R-:W-:Y:S02]  /*3b60*/  SEL R81, R81, RZ, P2 ;  /* 0x000000ff51517207 */ /* 0x000fe40001000000 */
[----:B------:R-:W-:Y:S02]  /*3b70*/  SEL R69, R75, RZ, P3 ;  /* 0x000000ff4b457207 */ /* 0x000fe40001800000 */
[----:B------:R-:W-:Y:S01]  /*3b80*/  ISETP.LT.AND P1, PT, R35, R0, P0 ;  /* 0x000000002300720c */ /* 0x000fe20000721270 */
[----:B------:R-:W1:Y:S01]  /*3b90*/  LDS.128 R4, [R57] ;  /* 0x0000000039047984 */ /* 0x000e620000000c00 */
[----:B------:R-:W-:Y:S02]  /*3ba0*/  SEL R69, R69, RZ, !P5 ;  /* 0x000000ff45457207 */ /* 0x000fe40006800000 */
[C---:B------:R-:W-:Y:S01]  /*3bb0*/  LOP3.LUT R61, R35.reuse, 0x4, RZ, 0xfc, !PT ;  /* 0x00000004233d7812 */ /* 0x040fe200078efcff */
[----:B------:R-:W2:Y:S01]  /*3bc0*/  LDS.128 R20, [R56+0x400] ;  /* 0x0004000038147984 */ /* 0x000ea20000000c00 */
[----:B------:R-:W-:-:S02]  /*3bd0*/  LOP3.LUT R63, R35, 0x8, RZ, 0xfc, !PT ;  /* 0x00000008233f7812 */ /* 0x000fc400078efcff */
[----:B------:R-:W-:Y:S01]  /*3be0*/  LOP3.LUT R65, R35, 0xc, RZ, 0xfc, !PT ;  /* 0x0000000c23417812 */ /* 0x000fe200078efcff */
[----:B------:R-:W3:Y:S01]  /*3bf0*/  LDS.128 R40, [R34+0x800] ;  /* 0x0008000022287984 */ /* 0x000ee20000000c00 */
[-C--:B------:R-:W-:Y:S02]  /*3c00*/  ISETP.LT.AND P6, PT, R61, R0.reuse, P0 ;  /* 0x000000003d00720c */ /* 0x080fe400007c1270 */
[-C--:B------:R-:W-:Y:S01]  /*3c10*/  ISETP.LT.AND P2, PT, R63, R0.reuse, P0 ;  /* 0x000000003f00720c */ /* 0x080fe20000741270 */
[----:B------:R-:W4:Y:S01]  /*3c20*/  LDS.128 R36, [R2+0xc00] ;  /* 0x000c000002247984 */ /* 0x000f220000000c00 */
[----:B------:R-:W-:Y:S01]  /*3c30*/  BAR.SYNC.DEFER_BLOCKING 0x0 ;  /* 0x0000000000007b1d */ /* 0x000fe20000010000 */
[----:B------:R-:W-:Y:S02]  /*3c40*/  ISETP.LT.AND P3, PT, R65, R0, P0 ;  /* 0x000000004100720c */ /* 0x000fe40000761270 */
[C---:B------:R-:W-:Y:S02]  /*3c50*/  LOP3.LUT R75, R35.reuse, 0x10, RZ, 0xfc, !PT ;  /* 0x00000010234b7812 */ /* 0x040fe400078efcff */
[----:B------:R-:W-:Y:S01]  /*3c60*/  LOP3.LUT R71, R35, 0x18, RZ, 0xfc, !PT ;  /* 0x0000001823477812 */ /* 0x000fe200078efcff */
[----:B------:R-:W-:Y:S04]  /*3c70*/  STS.64 [R70], R10 ;  /* 0x0000000a46007388 */ /* 0x000fe80000000a00 */
[----:B------:R-:W-:Y:S04]  /*3c80*/  STS.64 [R74+0x800], R24 ;  /* 0x000800184a007388 */ /* 0x000fe80000000a00 */
[----:B------:R-:W-:Y:S04]  /*3c90*/  STS.64 [R70+0x40], R12 ;  /* 0x0000400c46007388 */ /* 0x000fe80000000a00 */
[----:B------:R-:W-:Y:S04]  /*3ca0*/  STS.64 [R74+0x840], R14 ;  /* 0x0008400e4a007388 */ /* 0x000fe80000000a00 */
[----:B------:R-:W-:Y:S04]  /*3cb0*/  STS.64 [R70+0x80], RZ ;  /* 0x000080ff46007388 */ /* 0x000fe80000000a00 */
[----:B------:R-:W-:Y:S04]  /*3cc0*/  STS.64 [R74+0x880], RZ ;  /* 0x000880ff4a007388 */ /* 0x000fe80000000a00 */
[----:B------:R-:W-:Y:S04]  /*3cd0*/  STS.64 [R70+0xc0], RZ ;  /* 0x0000c0ff46007388 */ /* 0x000fe80000000a00 */
[----:B------:R-:W-:Y:S01]  /*3ce0*/  STS.64 [R74+0x8c0], RZ ;  /* 0x0008c0ff4a007388 */ /* 0x000fe20000000a00 */
[----:B------:R-:W-:Y:S06]  /*3cf0*/  BAR.SYNC.DEFER_BLOCKING 0x0 ;  /* 0x0000000000007b1d */ /* 0x000fec0000010000 */
[----:B------:R-:W1:Y:S04]  /*3d00*/  LDS.128 R44, [R57] ;  /* 0x00000000392c7984 */ /* 0x000e680000000c00 */
[----:B------:R-:W1:Y:S04]  /*3d10*/  LDS.128 R48, [R56+0x400] ;  /* 0x0004000038307984 */ /* 0x000e680000000c00 */
[----:B------:R-:W1:Y:S04]  /*3d20*/  LDS.128 R8, [R34+0x800] ;  /* 0x0008000022087984 */ /* 0x000e680000000c00 */
[----:B------:R-:W1:Y:S01]  /*3d30*/  LDS.128 R52, [R2+0xc00] ;  /* 0x000c000002347984 */ /* 0x000e620000000c00 */
[----:B------:R-:W-:Y:S06]  /*3d40*/  BAR.SYNC.DEFER_BLOCKING 0x0 ;  /* 0x0000000000007b1d */ /* 0x000fec0000010000 */
[----:B------:R-:W-:Y:S04]  /*3d50*/  STS.64 [R70], R16 ;  /* 0x0000001046007388 */ /* 0x000fe80000000a00 */
[----:B------:R-:W-:Y:S04]  /*3d60*/  STS.64 [R74+0x800], R28 ;  /* 0x0008001c4a007388 */ /* 0x000fe80000000a00 */
[----:B------:R-:W-:Y:S04]  /*3d70*/  STS.64 [R70+0x40], R18 ;  /* 0x0000401246007388 */ /* 0x000fe80000000a00 */
[----:B------:R-:W-:Y:S04]  /*3d80*/  STS.64 [R74+0x840], R30 ;  /* 0x0008401e4a007388 */ /* 0x000fe80000000a00 */
[----:B------:R-:W-:Y:S04]  /*3d90*/  STS.64 [R70+0x80], R26 ;  /* 0x0000801a46007388 */ /* 0x000fe80000000a00 */
[----:B------:R2:W-:Y:S04]  /*3da0*/  STS.64 [R74+0x880], R32 ;  /* 0x000880204a007388 */ /* 0x0005e80000000a00 */
[----:B------:R-:W-:Y:S04]  /*3db0*/  STS.64 [R70+0xc0], RZ ;  /* 0x0000c0ff46007388 */ /* 0x000fe80000000a00 */
[----:B------:R-:W-:Y:S01]  /*3dc0*/  STS.64 [R74+0x8c0], RZ ;  /* 0x0008c0ff4a007388 */ /* 0x000fe20000000a00 */
[----:B------:R-:W-:Y:S01]  /*3dd0*/  BAR.SYNC.DEFER_BLOCKING 0x0 ;  /* 0x0000000000007b1d */ /* 0x000fe20000010000 */
[----:B--2---:R-:W-:-:S04]  /*3de0*/  IMAD.SHL.U32 R33, R106, 0x40, RZ ;  /* 0x000000406a217824 */ /* 0x004fc800078e00ff */
[----:B------:R-:W-:-:S04]  /*3df0*/  IMAD.WIDE R32, R33, 0x4, R76 ;  /* 0x0000000421207825 */ /* 0x000fc800078e024c */
[----:B------:R-:W-:-:S04]  /*3e00*/  IMAD.WIDE R58, R35, 0x2000, R32 ;  /* 0x00002000233a7825 */ /* 0x000fc800078e0220 */
[----:B------:R-:W-:-:S04]  /*3e10*/  IMAD.WIDE R60, R61, 0x2000, R32 ;  /* 0x000020003d3c7825 */ /* 0x000fc800078e0220 */
[----:B------:R-:W-:-:S04]  /*3e20*/  IMAD.WIDE.U32 R58, R3, 0x4, R58 ;  /* 0x00000004033a7825 */ /* 0x000fc800078e003a */
[----:B------:R-:W-:Y:S01]  /*3e30*/  IMAD.WIDE R64, R65, 0x2000, R32 ;  /* 0x0000200041407825 */ /* 0x000fe200078e0220 */
[----:B------:R-:W2:Y:S03]  /*3e40*/  LDS.128 R12, [R57] ;  /* 0x00000000390c7984 */ /* 0x000ea60000000c00 */
[C---:B------:R-:W-:Y:S01]  /*3e50*/  IMAD.WIDE.U32 R60, R3.reuse, 0x4, R60 ;  /* 0x00000004033c7825 */ /* 0x040fe200078e003c */
[----:B------:R-:W1:Y:S03]  /*3e60*/  LDS.128 R16, [R56+0x400] ;  /* 0x0004000038107984 */ /* 0x000e660000000c00 */
[----:B------:R-:W-:Y:S01]  /*3e70*/  IMAD.WIDE.U32 R64, R3, 0x4, R64 ;  /* 0x0000000403407825 */ /* 0x000fe200078e0040 */
[----:B------:R-:W1:Y:S04]  /*3e80*/  LDS.128 R24, [R34+0x800] ;  /* 0x0008000022187984 */ /* 0x000e680000000c00 */
[----:B------:R-:W1:Y:S01]  /*3e90*/  LDS.128 R28, [R2+0xc00] ;  /* 0x000c0000021c7984 */ /* 0x000e620000000c00 */
[----:B------:R-:W-:Y:S06]  /*3ea0*/  BAR.SYNC.DEFER_BLOCKING 0x0 ;  /* 0x0000000000007b1d */ /* 0x000fec0000010000 */
[----:B------:R-:W-:Y:S04]  /*3eb0*/  STS.64 [R70], R78 ;  /* 0x0000004e46007388 */ /* 0x000fe80000000a00 */
[----:B------:R3:W-:Y:S04]  /*3ec0*/  STS.64 [R74+0x800], R72 ;  /* 0x000800484a007388 */ /* 0x0007e80000000a00 */
[----:B------:R-:W-:Y:S04]  /*3ed0*/  STS.64 [R70+0x40], R82 ;  /* 0x0000405246007388 */ /* 0x000fe80000000a00 */
[----:B------:R-:W-:Y:S04]  /*3ee0*/  STS.64 [R74+0x840], R84 ;  /* 0x000840544a007388 */ /* 0x000fe80000000a00 */
[----:B------:R-:W-:Y:S01]  /*3ef0*/  STS.64 [R70+0x80], R86 ;  /* 0x0000805646007388 */ /* 0x000fe20000000a00 */
[----:B---3--:R-:W-:-:S03]  /*3f00*/  LOP3.LUT R73, R35, 0x14, RZ, 0xfc, !PT ;  /* 0x0000001423497812 */ /* 0x008fc600078efcff */
[----:B------:R3:W-:Y:S02]  /*3f10*/  STS.64 [R74+0x880], R66 ;  /* 0x000880424a007388 */ /* 0x0007e40000000a00 */
[----:B---3--:R-:W-:Y:S01]  /*3f20*/  SEL R66, R62, RZ, !P4 ;  /* 0x000000ff3e427207 */ /* 0x008fe20006000000 */
[----:B------:R-:W-:Y:S01]  /*3f30*/  IMAD.WIDE R62, R63, 0x2000, R32 ;  /* 0x000020003f3e7825 */ /* 0x000fe200078e0220 */
[----:B------:R-:W-:Y:S02]  /*3f40*/  SEL R67, R68, RZ, !P4 ;  /* 0x000000ff44437207 */ /* 0x000fe40006000000 */
[----:B------:R-:W-:-:S03]  /*3f50*/  SEL R68, R81, RZ, !P5 ;  /* 0x000000ff51447207 */ /* 0x000fc60006800000 */
[----:B------:R3:W-:Y:S01]  /*3f60*/  STS.64 [R70+0xc0], R66 ;  /* 0x0000c04246007388 */ /* 0x0007e20000000a00 */
[----:B------:R-:W-:-:S03]  /*3f70*/  IMAD.WIDE.U32 R62, R3, 0x4, R62 ;  /* 0x00000004033e7825 */ /* 0x000fc600078e003e */
[----:B------:R1:W-:Y:S01]  /*3f80*/  STS.64 [R74+0x8c0], R68 ;  /* 0x0008c0444a007388 */ /* 0x0003e20000000a00 */
[----:B------:R-:W-:Y:S01]  /*3f90*/  BAR.SYNC.DEFER_BLOCKING 0x0 ;  /* 0x0000000000007b1d */ /* 0x000fe20000010000 */
[C---:B---3--:R-:W-:Y:S02]  /*3fa0*/  LOP3.LUT R67, R35.reuse, 0x20, RZ, 0xfc, !PT ;  /* 0x0000002023437812 */ /* 0x048fe400078efcff */
[----:B-1----:R-:W-:Y:S02]  /*3fb0*/  LOP3.LUT R69, R35, 0x1c, RZ, 0xfc, !PT ;  /* 0x0000001c23457812 */ /* 0x002fe400078efcff */
[-C--:B------:R-:W-:Y:S02]  /*3fc0*/  ISETP.LT.AND P5, PT, R67, R0.reuse, P0 ;  /* 0x000000004300720c */ /* 0x080fe400007a1270 */
[-C--:B------:R-:W-:Y:S01]  /*3fd0*/  ISETP.LT.AND P4, PT, R69, R0.reuse, P0 ;  /* 0x000000004500720c */ /* 0x080fe20000781270 */
[----:B------:R1:W-:Y:S01]  /*3fe0*/  @P1 STG.E.128 desc[UR10][R58.64], R4 ;  /* 0x000000043a001986 */ /* 0x0003e2000c101d0a */
[----:B------:R-:W-:-:S03]  /*3ff0*/  ISETP.LT.AND P1, PT, R75, R0, P0 ;  /* 0x000000004b00720c */ /* 0x000fc60000721270 */
[----:B------:R-:W-:Y:S04]  /*4000*/  @P6 STG.E.128 desc[UR10][R60.64], R20 ;  /* 0x000000143c006986 */ /* 0x000fe8000c101d0a */
[----:B------:R3:W-:Y:S01]  /*4010*/  @P2 STG.E.128 desc[UR10][R62.64], R40 ;  /* 0x000000283e002986 */ /* 0x0007e2000c101d0a */
[----:B------:R-:W-:-:S03]  /*4020*/  ISETP.LT.AND P2, PT, R73, R0, P0 ;  /* 0x000000004900720c */ /* 0x000fc60000741270 */
[----:B----4-:R-:W-:Y:S01]  /*4030*/  @P3 STG.E.128 desc[UR10][R64.64], R36 ;  /* 0x0000002440003986 */ /* 0x010fe2000c101d0a */
[----:B------:R-:W-:-:S03]  /*4040*/  ISETP.LT.AND P3, PT, R71, R0, P0 ;  /* 0x000000004700720c */ /* 0x000fc60000761270 */
[----:B------:R-:W-:Y:S01]  /*4050*/  LDS.128 R20, [R56+0x400] ;  /* 0x0004000038147984 */ /* 0x000fe20000000c00 */
[----:B-1----:R-:W-:-:S03]  /*4060*/  IMAD.WIDE R4, R75, 0x2000, R32 ;  /* 0x000020004b047825 */ /* 0x002fc600078e0220 */
[----:B------:R-:W-:Y:S01]  /*4070*/  LDS.128 R36, [R34+0x800] ;  /* 0x0008000022247984 */ /* 0x000fe20000000c00 */
[----:B------:R-:W-:-:S04]  /*4080*/  IMAD.WIDE R6, R73, 0x2000, R32 ;  /* 0x0000200049067825 */ /* 0x000fc800078e0220 */
[----:B---3--:R-:W-:-:S04]  /*4090*/  IMAD.WIDE.U32 R40, R3, 0x4, R4 ;  /* 0x0000000403287825 */ /* 0x008fc800078e0004 */
[----:B------:R-:W-:Y:S01]  /*40a0*/  IMAD.WIDE.U32 R42, R3, 0x4, R6 ;  /* 0x00000004032a7825 */ /* 0x000fe200078e0006 */
[----:B------:R-:W-:Y:S03]  /*40b0*/  @P1 STG.E.128 desc[UR10][R40.64], R44 ;  /* 0x0000002c28001986 */ /* 0x000fe6000c101d0a */
[--C-:B------:R-:W-:Y:S01]  /*40c0*/  IMAD.WIDE R58, R71, 0x2000, R32.reuse ;  /* 0x00002000473a7825 */ /* 0x100fe200078e0220 */
[----:B------:R1:W3:Y:S03]  /*40d0*/  LDS.128 R4, [R57] ;  /* 0x0000000039047984 */ /* 0x0002e60000000c00 */
[--C-:B------:R-:W-:Y:S01]  /*40e0*/  IMAD.WIDE R60, R69, 0x2000, R32.reuse ;  /* 0x00002000453c7825 */ /* 0x100fe200078e0220 */
[----:B------:R-:W-:Y:S03]  /*40f0*/  @P2 STG.E.128 desc[UR10][R42.64], R48 ;  /* 0x000000302a002986 */ /* 0x000fe6000c101d0a */
[----:B------:R-:W-:Y:S01]  /*4100*/  IMAD.WIDE R62, R67, 0x2000, R32 ;  /* 0x00002000433e7825 */ /* 0x000fe200078e0220 */
[----:B------:R-:W-:-:S02]  /*4110*/  LOP3.LUT R67, R35, 0x24, RZ, 0xfc, !PT ;  /* 0x0000002423437812 */ /* 0x000fc400078efcff */
[----:B-1----:R-:W-:Y:S01]  /*4120*/  LOP3.LUT R57, R35, 0x38, RZ, 0xfc, !PT ;  /* 0x0000003823397812 */ /* 0x002fe200078efcff */
[----:B------:R-:W-:Y:S01]  /*4130*/  IMAD.WIDE.U32 R58, R3, 0x4, R58 ;  /* 0x00000004033a7825 */ /* 0x000fe200078e003a */
[-C--:B------:R-:W-:Y:S02]  /*4140*/  ISETP.LT.AND P6, PT, R67, R0.reuse, P0 ;  /* 0x000000004300720c */ /* 0x080fe400007c1270 */
[----:B------:R-:W-:Y:S01]  /*4150*/  LOP3.LUT R41, R35, 0x34, RZ, 0xfc, !PT ;  /* 0x0000003423297812 */ /* 0x000fe200078efcff */
[----:B------:R-:W-:Y:S01]  /*4160*/  IMAD.WIDE.U32 R60, R3, 0x4, R60 ;  /* 0x00000004033c7825 */ /* 0x000fe200078e003c */
[C---:B------:R-:W-:Y:S01]  /*4170*/  LOP3.LUT R47, R35.reuse, 0x28, RZ, 0xfc, !PT ;  /* 0x00000028232f7812 */ /* 0x040fe200078efcff */
[----:B------:R1:W-:Y:S01]  /*4180*/  @P3 STG.E.128 desc[UR10][R58.64], R8 ;  /* 0x000000083a003986 */ /* 0x0003e2000c101d0a */
[----:B------:R-:W-:Y:S01]  /*4190*/  LOP3.LUT R45, R35, 0x30, RZ, 0xfc, !PT ;  /* 0x00000030232d7812 */ /* 0x000fe200078efcff */
[----:B------:R-:W-:Y:S01]  /*41a0*/  IMAD.WIDE.U32 R62, R3, 0x4, R62 ;  /* 0x00000004033e7825 */ /* 0x000fe200078e003e */
[----:B------:R-:W-:Y:S01]  /*41b0*/  LOP3.LUT R35, R35, 0x2c, RZ, 0xfc, !PT ;  /* 0x0000002c23237812 */ /* 0x000fe200078efcff */
[----:B------:R-:W-:Y:S01]  /*41c0*/  @P4 STG.E.128 desc[UR10][R60.64], R52 ;  /* 0x000000343c004986 */ /* 0x000fe2000c101d0a */
[-C--:B------:R-:W-:Y:S01]  /*41d0*/  ISETP.LT.AND P3, PT, R45, R0.reuse, P0 ;  /* 0x000000002d00720c */ /* 0x080fe20000761270 */
[----:B------:R-:W-:Y:S01]  /*41e0*/  VIADD R65, R110, 0x3c ;  /* 0x0000003c6e417836 */ /* 0x000fe20000000000 */
[-C--:B------:R-:W-:Y:S01]  /*41f0*/  ISETP.LT.AND P4, PT, R35, R0.reuse, P0 ;  /* 0x000000002300720c */ /* 0x080fe20000781270 */
[----:B--2---:R2:W-:Y:S01]  /*4200*/  @P5 STG.E.128 desc[UR10][R62.64], R12 ;  /* 0x0000000c3e005986 */ /* 0x0045e2000c101d0a */
[----:B------:R-:W-:-:S02]  /*4210*/  ISETP.LT.AND P5, PT, R47, R0, P0 ;  /* 0x000000002f00720c */ /* 0x000fc400007a1270 */
[-C--:B------:R-:W-:Y:S02]  /*4220*/  ISETP.LT.AND P1, PT, R65, R0.reuse, P0 ;  /* 0x000000004100720c */ /* 0x080fe40000721270 */
[-C--:B------:R-:W-:Y:S02]  /*4230*/  ISETP.LT.AND P2, PT, R41, R0.reuse, P0 ;  /* 0x000000002900720c */ /* 0x080fe40000741270 */
[----:B------:R-:W-:Y:S01]  /*4240*/  ISETP.LT.AND P0, PT, R57, R0, P0 ;  /* 0x000000003900720c */ /* 0x000fe20000701270 */
[----:B-1----:R-:W-:-:S04]  /*4250*/  IMAD.WIDE R8, R67, 0x2000, R32 ;  /* 0x0000200043087825 */ /* 0x002fc800078e0220 */
[----:B------:R-:W-:-:S04]  /*4260*/  IMAD.WIDE R10, R47, 0x2000, R32 ;  /* 0x000020002f0a7825 */ /* 0x000fc800078e0220 */
[----:B--2---:R-:W-:-:S04]  /*4270*/  IMAD.WIDE R12, R35, 0x2000, R32 ;  /* 0x00002000230c7825 */ /* 0x004fc800078e0220 */
[----:B------:R-:W-:-:S04]  /*4280*/  IMAD.WIDE R14, R45, 0x2000, R32 ;  /* 0x000020002d0e7825 */ /* 0x000fc800078e0220 */
[----:B------:R-:W-:-:S04]  /*4290*/  IMAD.WIDE R34, R41, 0x2000, R32 ;  /* 0x0000200029227825 */ /* 0x000fc800078e0220 */
[----:B------:R-:W-:-:S04]  /*42a0*/  IMAD.WIDE R40, R57, 0x2000, R32 ;  /* 0x0000200039287825 */ /* 0x000fc800078e0220 */
[----:B------:R-:W-:-:S04]  /*42b0*/  IMAD.WIDE.U32 R8, R3, 0x4, R8 ;  /* 0x0000000403087825 */ /* 0x000fc800078e0008 */
[C---:B------:R-:W-:Y:S01]  /*42c0*/  IMAD.WIDE.U32 R10, R3.reuse, 0x4, R10 ;  /* 0x00000004030a7825 */ /* 0x040fe200078e000a */
[----:B------:R1:W-:Y:S03]  /*42d0*/  @P6 STG.E.128 desc[UR10][R8.64], R16 ;  /* 0x0000001008006986 */ /* 0x0003e6000c101d0a */
[C---:B------:R-:W-:Y:S01]  /*42e0*/  IMAD.WIDE.U32 R12, R3.reuse, 0x4, R12 ;  /* 0x00000004030c7825 */ /* 0x040fe200078e000c */
[----:B------:R1:W-:Y:S03]  /*42f0*/  @P5 STG.E.128 desc[UR10][R10.64], R24 ;  /* 0x000000180a005986 */ /* 0x0003e6000c101d0a */
[C---:B------:R-:W-:Y:S01]  /*4300*/  IMAD.WIDE.U32 R14, R3.reuse, 0x4, R14 ;  /* 0x00000004030e7825 */ /* 0x040fe200078e000e */
[----:B------:R1:W-:Y:S03]  /*4310*/  @P4 STG.E.128 desc[UR10][R12.64], R28 ;  /* 0x0000001c0c004986 */ /* 0x0003e6000c101d0a */
[C---:B------:R-:W-:Y:S01]  /*4320*/  IMAD.WIDE.U32 R34, R3.reuse, 0x4, R34 ;  /* 0x0000000403227825 */ /* 0x040fe200078e0022 */
[----:B---3--:R1:W-:Y:S03]  /*4330*/  @P3 STG.E.128 desc[UR10][R14.64], R4 ;  /* 0x000000040e003986 */ /* 0x0083e6000c101d0a */
[----:B------:R-:W-:Y:S01]  /*4340*/  IMAD.WIDE.U32 R40, R3, 0x4, R40 ;  /* 0x0000000403287825 */ /* 0x000fe200078e0028 */
[----:B------:R1:W-:Y:S04]  /*4350*/  @P2 STG.E.128 desc[UR10][R34.64], R20 ;  /* 0x0000001422002986 */ /* 0x0003e8000c101d0a */
[----:B------:R1:W-:Y:S01]  /*4360*/  @P0 STG.E.128 desc[UR10][R40.64], R36 ;  /* 0x0000002428000986 */ /* 0x0003e2000c101d0a */
[----:B------:R-:W-:Y:S05]  /*4370*/  @!P1 EXIT ;  /* 0x000000000000994d */ /* 0x000fea0003800000 */
[----:B-1----:R-:W1:Y:S01]  /*4380*/  LDS.128 R4, [R2+0xc00] ;  /* 0x000c000002047984 */ /* 0x002e620000000c00 */
[----:B------:R-:W-:-:S04]  /*4390*/  IMAD.WIDE R32, R65, 0x2000, R32 ;  /* 0x0000200041207825 */ /* 0x000fc800078e0220 */
[----:B------:R-:W-:-:S05]  /*43a0*/  IMAD.WIDE.U32 R32, R3, 0x4, R32 ;  /* 0x0000000403207825 */ /* 0x000fca00078e0020 */
[----:B-1----:R-:W-:Y:S01]  /*43b0*/  STG.E.128 desc[UR10][R32.64], R4 ;  /* 0x0000000420007986 */ /* 0x002fe2000c101d0a */
[----:B------:R-:W-:Y:S05]  /*43c0*/  EXIT ;  /* 0x000000000000794d */ /* 0x000fea0003800000 */
.L_x_1:
[----:B------:R-:W-:-:S00]  /*43d0*/  BRA `(.L_x_1) ;  /* 0xfffffffc00fc7947 */ /* 0x000fc0000383ffff */
[----:B------:R-:W-:-:S00]  /*43e0*/  NOP ;  /* 0x0000000000007918 */ /* 0x000fc00000000000 */
        /* <DEDUP_REMOVED lines=9> */
.L_x_2:


//--------------------- .nv.shared.chunk_scaled_dot_kkt_fwd_kernel --------------------------
	.section	.nv.shared.chunk_scaled_dot_kkt_fwd_kernel,"aw",@nobits
	.sectionflags	@""
	.align	16
	.zero		1024


//--------------------- .nv.shared.reserved.0     --------------------------
	.section	.nv.shared.reserved.0,"aw",@nobits
	.weak		__nv_reservedSMEM_offset_0_alias
	.size		__nv_reservedSMEM_offset_0_alias, 0, 0
	.other		__nv_reservedSMEM_offset_0_alias,@"STO_CUDA_RESERVED_SHARED STV_DEFAULT"
__nv_reservedSMEM_offset_0_alias:
	.zero		0


//--------------------- .nv.constant0.chunk_scaled_dot_kkt_fwd_kernel --------------------------
	.section	.nv.constant0.chunk_scaled_dot_kkt_fwd_kernel,"a",@progbits
	.sectionflags	@""
	.align	4
.nv.constant0.chunk_scaled_dot_kkt_fwd_kernel:
	.zero		576


//--------------------- SYMBOLS --------------------------

	.type		.nv.reservedSmem.offset0,@object
	.size		.nv.reservedSmem.offset0,0x4
